// auto-generated by cutlass_sweep.gemm — config: {"arch": "sm_90", "cluster_m": 1, "cluster_n": 1, "dtype": "e4m3", "dtype_b": "e4m3", "layout": "nt", "stages": 0, "tile_k": 32, "tile_m": 256, "tile_n": 176}
#include "cutlass/cutlass.h"
#include "cutlass/gemm/collective/collective_builder.hpp"
#include "cutlass/gemm/device/gemm_universal_adapter.h"
#include "cutlass/gemm/kernel/gemm_universal.hpp"
#include "cutlass/epilogue/collective/collective_builder.hpp"

using ElemA = cutlass::float_e4m3_t;
using ElemB = cutlass::float_e4m3_t;
using ElemCD = cutlass::float_e4m3_t;
using Acc  = float;
using TileShape    = cute::Shape<cute::_256, cute::_176, cute::_32>;
using ClusterShape = cute::Shape<cute::_1, cute::_1, cute::_1>;

using CollectiveEpilogue = typename cutlass::epilogue::collective::CollectiveBuilder<
    cutlass::arch::Sm90, cutlass::arch::OpClassTensorOp,
    TileShape, ClusterShape,
    cutlass::epilogue::collective::EpilogueTileAuto,
    Acc, Acc,
    ElemCD, cutlass::layout::RowMajor, 128 / cutlass::sizeof_bits<ElemCD>::value,
    ElemCD, cutlass::layout::RowMajor, 128 / cutlass::sizeof_bits<ElemCD>::value,
    cutlass::epilogue::collective::EpilogueScheduleAuto
  >::CollectiveOp;

using CollectiveMainloop = typename cutlass::gemm::collective::CollectiveBuilder<
    cutlass::arch::Sm90, cutlass::arch::OpClassTensorOp,
    ElemA, cutlass::layout::RowMajor, 128 / cutlass::sizeof_bits<ElemA>::value,
    ElemB, cutlass::layout::ColumnMajor, 128 / cutlass::sizeof_bits<ElemB>::value,
    Acc,
    TileShape, ClusterShape,
    cutlass::gemm::collective::StageCountAutoCarveout<static_cast<int>(sizeof(typename CollectiveEpilogue::SharedStorage))>,
    cutlass::gemm::collective::KernelScheduleAuto
  >::CollectiveOp;

using GemmKernel = cutlass::gemm::kernel::GemmUniversal<
    cute::Shape<int,int,int,int>,
    CollectiveMainloop,
    CollectiveEpilogue
>;
using Gemm = cutlass::gemm::device::GemmUniversalAdapter<GemmKernel>;

// Force the device kernel symbol into the cubin without needing a host main.
auto* _anchor = &cutlass::device_kernel<GemmKernel>;


// ===== COMPILED SASS (sm_90a) =====

	.target	sm_90a

	.elftype	@"ET_EXEC"


//--------------------- .note.nv.tkinfo           --------------------------
	.section	.note.nv.tkinfo,"",@"SHT_NOTE"
	.sectionflags	@"SHF_NOTE_NV_TKINFO"
	.tkinfo
        /*0018*/ 	.word	0x00000002
        /*0030*/ 	.string	""
        /*0030*/ 	.string	"ptxas"
        /*0030*/ 	.string	"Cuda compilation tools, release 13.0, V13.0.88"
        /*0030*/ 	.string	"Build cuda_13.0.r13.0/compiler.36424714_0"
        /*0030*/ 	.string	"-arch sm_90a -m 64 "



//--------------------- .note.nv.cuinfo           --------------------------
	.section	.note.nv.cuinfo,"",@"SHT_NOTE"
	.sectionflags	@"SHF_NOTE_NV_CUINFO"
        /*0018*/ 	.short	0x0002
        /*001a*/ 	.short	0x005a
        /*001c*/ 	.short	0x0082
	.zero		2


//--------------------- .nv.info                  --------------------------
	.section	.nv.info,"",@"SHT_CUDA_INFO"
	.align	4


	//----- nvinfo : EIATTR_REGCOUNT
	.align		4
        /*0000*/ 	.byte	0x04, 0x2f
        /*0002*/ 	.short	(.L_12 - .L_11)
	.align		4
.L_11:
        /*0004*/ 	.word	index@(_ZN7cutlass13device_kernelINS_4gemm6kernel13GemmUniversalIN4cute5tupleIJiiiiEEENS1_10collective13CollectiveMmaINS1_37MainloopSm90TmaGmmaWarpSpecializedFP8ILi16ENS5_IJNS4_1CILi1EEESB_SB_EEENS1_35KernelTmaWarpSpecializedCooperativeEEENS5_IJNSA_ILi256EEENSA_ILi176EEENSA_ILi32EEEEEENS_12float_e4m3_tENS5_IJlSB_lEEESJ_SK_NS4_8TiledMMAINS4_8MMA_AtomIJNS4_4SM904GMMA30MMA_64x16x32_F32E4M3E4M3_SS_TNILNSO_7ScaleInE1ELSQ_1EEEEEENS4_6LayoutINS5_IJNSA_ILi2EEESB_SB_EEENS5_IJSB_NSA_ILi0EEESW_EEEEENS5_IJNS4_10UnderscoreESZ_SZ_EEEEENS4_13SM90_TMA_LOADENS4_14ComposedLayoutINS4_7SwizzleILi1ELi4ELi3EEENS4_18smem_ptr_flag_bitsILi8EEENST_INS5_IJNSA_ILi8EEESH_EEENS5_IJSH_SB_EEEEEEEvNS4_8identityES12_S1C_vS1D_EENS_8epilogue10collective6detail29Sm90TmaWarpSpecializedAdapterINS1G_15DefaultEpilogueISJ_SK_SK_NS1F_6thread17LinearCombinationISJ_Li1EffLNS1K_9ScaleType4KindE0ELNS_15FloatRoundStyleE2ESJ_EENS1_15EpilogueDefaultEEEEEvvEEEEvNT_6ParamsE)
        /*0008*/ 	.word	0x000000a8


	//----- nvinfo : EIATTR_FRAME_SIZE
	.align		4
.L_12:
        /*000c*/ 	.byte	0x04, 0x11
        /*000e*/ 	.short	(.L_14 - .L_13)
	.align		4
.L_13:
        /*0010*/ 	.word	index@(_ZN7cutlass13device_kernelINS_4gemm6kernel13GemmUniversalIN4cute5tupleIJiiiiEEENS1_10collective13CollectiveMmaINS1_37MainloopSm90TmaGmmaWarpSpecializedFP8ILi16ENS5_IJNS4_1CILi1EEESB_SB_EEENS1_35KernelTmaWarpSpecializedCooperativeEEENS5_IJNSA_ILi256EEENSA_ILi176EEENSA_ILi32EEEEEENS_12float_e4m3_tENS5_IJlSB_lEEESJ_SK_NS4_8TiledMMAINS4_8MMA_AtomIJNS4_4SM904GMMA30MMA_64x16x32_F32E4M3E4M3_SS_TNILNSO_7ScaleInE1ELSQ_1EEEEEENS4_6LayoutINS5_IJNSA_ILi2EEESB_SB_EEENS5_IJSB_NSA_ILi0EEESW_EEEEENS5_IJNS4_10UnderscoreESZ_SZ_EEEEENS4_13SM90_TMA_LOADENS4_14ComposedLayoutINS4_7SwizzleILi1ELi4ELi3EEENS4_18smem_ptr_flag_bitsILi8EEENST_INS5_IJNSA_ILi8EEESH_EEENS5_IJSH_SB_EEEEEEEvNS4_8identityES12_S1C_vS1D_EENS_8epilogue10collective6detail29Sm90TmaWarpSpecializedAdapterINS1G_15DefaultEpilogueISJ_SK_SK_NS1F_6thread17LinearCombinationISJ_Li1EffLNS1K_9ScaleType4KindE0ELNS_15FloatRoundStyleE2ESJ_EENS1_15EpilogueDefaultEEEEEvvEEEEvNT_6ParamsE)
        /*0014*/ 	.word	0x00000288


	//----- nvinfo : EIATTR_MIN_STACK_SIZE
	.align		4
.L_14:
        /*0018*/ 	.byte	0x04, 0x12
        /*001a*/ 	.short	(.L_16 - .L_15)
	.align		4
.L_15:
        /*001c*/ 	.word	index@(_ZN7cutlass13device_kernelINS_4gemm6kernel13GemmUniversalIN4cute5tupleIJiiiiEEENS1_10collective13CollectiveMmaINS1_37MainloopSm90TmaGmmaWarpSpecializedFP8ILi16ENS5_IJNS4_1CILi1EEESB_SB_EEENS1_35KernelTmaWarpSpecializedCooperativeEEENS5_IJNSA_ILi256EEENSA_ILi176EEENSA_ILi32EEEEEENS_12float_e4m3_tENS5_IJlSB_lEEESJ_SK_NS4_8TiledMMAINS4_8MMA_AtomIJNS4_4SM904GMMA30MMA_64x16x32_F32E4M3E4M3_SS_TNILNSO_7ScaleInE1ELSQ_1EEEEEENS4_6LayoutINS5_IJNSA_ILi2EEESB_SB_EEENS5_IJSB_NSA_ILi0EEESW_EEEEENS5_IJNS4_10UnderscoreESZ_SZ_EEEEENS4_13SM90_TMA_LOADENS4_14ComposedLayoutINS4_7SwizzleILi1ELi4ELi3EEENS4_18smem_ptr_flag_bitsILi8EEENST_INS5_IJNSA_ILi8EEESH_EEENS5_IJSH_SB_EEEEEEEvNS4_8identityES12_S1C_vS1D_EENS_8epilogue10collective6detail29Sm90TmaWarpSpecializedAdapterINS1G_15DefaultEpilogueISJ_SK_SK_NS1F_6thread17LinearCombinationISJ_Li1EffLNS1K_9ScaleType4KindE0ELNS_15FloatRoundStyleE2ESJ_EENS1_15EpilogueDefaultEEEEEvvEEEEvNT_6ParamsE)
        /*0020*/ 	.word	0x00000288
.L_16:


//--------------------- .nv.compat                --------------------------
	.section	.nv.compat,"",@"SHT_CUDA_COMPAT_INFO"
	.align	4
        /*0000*/ 	.byte	0x02, 0x09, 0x01, 0x00, 0x02, 0x02, 0x04, 0x00, 0x02, 0x05, 0x05, 0x00, 0x03, 0x07, 0x01, 0x01
        /*0010*/ 	.byte	0x02, 0x03, 0x01, 0x00, 0x02, 0x06, 0x01, 0x00, 0x04, 0x0b, 0x08, 0x00, 0x00, 0x00, 0x00, 0x00
        /*0020*/ 	.byte	0x00, 0x00, 0x00, 0x00


//--------------------- .nv.info._ZN7cutlass13device_kernelINS_4gemm6kernel13GemmUniversalIN4cute5tupleIJiiiiEEENS1_10collective13CollectiveMmaINS1_37MainloopSm90TmaGmmaWarpSpecializedFP8ILi16ENS5_IJNS4_1CILi1EEESB_SB_EEENS1_35KernelTmaWarpSpecializedCooperativeEEENS5_IJNSA_ILi256EEENSA_ILi176EEENSA_ILi32EEEEEENS_12float_e4m3_tENS5_IJlSB_lEEESJ_SK_NS4_8TiledMMAINS4_8MMA_AtomIJNS4_4SM904GMMA30MMA_64x16x32_F32E4M3E4M3_SS_TNILNSO_7ScaleInE1ELSQ_1EEEEEENS4_6LayoutINS5_IJNSA_ILi2EEESB_SB_EEENS5_IJSB_NSA_ILi0EEESW_EEEEENS5_IJNS4_10UnderscoreESZ_SZ_EEEEENS4_13SM90_TMA_LOADENS4_14ComposedLayoutINS4_7SwizzleILi1ELi4ELi3EEENS4_18smem_ptr_flag_bitsILi8EEENST_INS5_IJNSA_ILi8EEESH_EEENS5_IJSH_SB_EEEEEEEvNS4_8identityES12_S1C_vS1D_EENS_8epilogue10collective6detail29Sm90TmaWarpSpecializedAdapterINS1G_15DefaultEpilogueISJ_SK_SK_NS1F_6thread17LinearCombinationISJ_Li1EffLNS1K_9ScaleType4KindE0ELNS_15FloatRoundStyleE2ESJ_EENS1_15EpilogueDefaultEEEEEvvEEEEvNT_6ParamsE --------------------------
	.section	.nv.info._ZN7cutlass13device_kernelINS_4gemm6kernel13GemmUniversalIN4cute5tupleIJiiiiEEENS1_10collective13CollectiveMmaINS1_37MainloopSm90TmaGmmaWarpSpecializedFP8ILi16ENS5_IJNS4_1CILi1EEESB_SB_EEENS1_35KernelTmaWarpSpecializedCooperativeEEENS5_IJNSA_ILi256EEENSA_ILi176EEENSA_ILi32EEEEEENS_12float_e4m3_tENS5_IJlSB_lEEESJ_SK_NS4_8TiledMMAINS4_8MMA_AtomIJNS4_4SM904GMMA30MMA_64x16x32_F32E4M3E4M3_SS_TNILNSO_7ScaleInE1ELSQ_1EEEEEENS4_6LayoutINS5_IJNSA_ILi2EEESB_SB_EEENS5_IJSB_NSA_ILi0EEESW_EEEEENS5_IJNS4_10UnderscoreESZ_SZ_EEEEENS4_13SM90_TMA_LOADENS4_14ComposedLayoutINS4_7SwizzleILi1ELi4ELi3EEENS4_18smem_ptr_flag_bitsILi8EEENST_INS5_IJNSA_ILi8EEESH_EEENS5_IJSH_SB_EEEEEEEvNS4_8identityES12_S1C_vS1D_EENS_8epilogue10collective6detail29Sm90TmaWarpSpecializedAdapterINS1G_15DefaultEpilogueISJ_SK_SK_NS1F_6thread17LinearCombinationISJ_Li1EffLNS1K_9ScaleType4KindE0ELNS_15FloatRoundStyleE2ESJ_EENS1_15EpilogueDefaultEEEEEvvEEEEvNT_6ParamsE,"",@"SHT_CUDA_INFO"
	.sectionflags	@""
	.align	4


	//----- nvinfo : EIATTR_CUDA_API_VERSION
	.align		4
        /*0000*/ 	.byte	0x04, 0x37
        /*0002*/ 	.short	(.L_18 - .L_17)
.L_17:
        /*0004*/ 	.word	0x00000082


	//----- nvinfo : EIATTR_KPARAM_INFO
	.align		4
.L_18:
        /*0008*/ 	.byte	0x04, 0x17
        /*000a*/ 	.short	(.L_20 - .L_19)
.L_19:
        /*000c*/ 	.word	0x00000000
        /*0010*/ 	.short	0x0000
        /*0012*/ 	.short	0x0070
        /*0014*/ 	.byte	0x00, 0xf0, 0x01, 0x10


	//----- nvinfo : EIATTR_SPARSE_MMA_MASK
	.align		4
.L_20:
        /*0018*/ 	.byte	0x03, 0x50
        /*001a*/ 	.short	0x0000


	//----- nvinfo : EIATTR_MAXREG_COUNT
	.align		4
        /*001c*/ 	.byte	0x03, 0x1b
        /*001e*/ 	.short	0x00a8


	//----- nvinfo : EIATTR_NUM_BARRIERS
	.align		4
        /*0020*/ 	.byte	0x02, 0x4c
        /*0022*/ 	.byte	0x01
	.zero		1


	//----- nvinfo : EIATTR_ANNOTATIONS
	.align		4
        /*0024*/ 	.byte	0x04, 0x55
        /*0026*/ 	.short	(.L_22 - .L_21)


	//   ....[0]....
.L_21:
        /*0028*/ 	.word	0x00000001
        /*002c*/ 	.byte	0x40, 0x07, 0x00, 0x00, 0x01, 0x00, 0x00, 0x00, 0x60, 0x07, 0x00, 0x00, 0x01, 0x00, 0x00, 0x00
        /* <DEDUP_REMOVED lines=629> */
        /*278c*/ 	.byte	0x80, 0x85, 0x01, 0x00


	//----- nvinfo : EIATTR_MERCURY_ISA_VERSION
	.align		4
.L_22:
        /*2790*/ 	.byte	0x03, 0x5f
        /*2792*/ 	.short	0x0101


	//----- nvinfo : EIATTR_INT_WARP_WIDE_INSTR_OFFSETS
	.align		4
        /*2794*/ 	.byte	0x04, 0x31
        /*2796*/ 	.short	(.L_24 - .L_23)


	//   ....[0]....
.L_23:
        /*2798*/ 	.word	0x00000630


	//   ....[1]....
        /*279c*/ 	.word	0x00000650


	//   ....[2]....
        /*27a0*/ 	.word	0x00000750


	//----- nvinfo : EIATTR_COOP_GROUP_MASK_REGIDS
	.align		4
.L_24:
        /*27a4*/ 	.byte	0x04, 0x29
        /*27a6*/ 	.short	(.L_26 - .L_25)


	//   ....[0]....
.L_25:
        /*27a8*/ 	.word	0xffffffff


	//   ....[1]....
        /*27ac*/ 	.word	0xffffffff


	//   ....[2]....
        /*27b0*/ 	.word	0xffffffff


	//   ....[3]....
        /*27b4*/ 	.word	0xffffffff


	//   ....[4]....
        /*27b8*/ 	.word	0xffffffff


	//----- nvinfo : EIATTR_COOP_GROUP_INSTR_OFFSETS
	.align		4
.L_26:
        /*27bc*/ 	.byte	0x04, 0x28
        /*27be*/ 	.short	(.L_28 - .L_27)


	//   ....[0]....
.L_27:
        /*27c0*/ 	.word	0x00000070


	//   ....[1]....
        /*27c4*/ 	.word	0x00000080


	//   ....[2]....
        /*27c8*/ 	.word	0x000001a0


	//   ....[3]....
        /*27cc*/ 	.word	0x00000570


	//   ....[4]....
        /*27d0*/ 	.word	0x00001ef0


	//----- nvinfo : EIATTR_REG_RECONFIG
	.align		4
.L_28:
        /*27d4*/ 	.byte	0x01, 0x54
	.zero		2


	//----- nvinfo : EIATTR_MBARRIER_INSTR_OFFSETS
	.align		4
        /*27d8*/ 	.byte	0x04, 0x39
        /*27da*/ 	.short	(.L_30 - .L_29)


	//   ....[0]....
.L_29:
        /*27dc*/ 	.word	0x00000340
        /*27e0*/ 	.word	0x000000ff
        /*27e4*/ 	.word	0x00000000
        /*27e8*/ 	.short	0x0100
        /*27ea*/ 	.byte	0x09
	.zero		1


	//   ....[1]....
        /*27ec*/ 	.word	0x00000350
        /*27f0*/ 	.word	0x000000ff
        /*27f4*/ 	.word	0x00000080
        /*27f8*/ 	.short	0x0100
        /*27fa*/ 	.byte	0x09
	.zero		1


	//   ....[2]....
        /*27fc*/ 	.word	0x00000360
        /*2800*/ 	.word	0x000000ff
        /*2804*/ 	.word	0x00000008
        /*2808*/ 	.short	0x0100
        /*280a*/ 	.byte	0x09
	.zero		1


	//   ....[3]....
        /*280c*/ 	.word	0x00000370
        /*2810*/ 	.word	0x000000ff
        /*2814*/ 	.word	0x00000088
        /*2818*/ 	.short	0x0100
        /*281a*/ 	.byte	0x09
	.zero		1


	//   ....[4]....
        /*281c*/ 	.word	0x00000380
        /*2820*/ 	.word	0x000000ff
        /*2824*/ 	.word	0x00000010
        /*2828*/ 	.short	0x0100
        /*282a*/ 	.byte	0x09
	.zero		1


	//   ....[5]....
        /*282c*/ 	.word	0x00000390
        /*2830*/ 	.word	0x000000ff
        /*2834*/ 	.word	0x00000090
        /*2838*/ 	.short	0x0100
        /*283a*/ 	.byte	0x09
	.zero		1


	//   ....[6]....
        /*283c*/ 	.word	0x000003a0
        /*2840*/ 	.word	0x000000ff
        /*2844*/ 	.word	0x00000018
        /*2848*/ 	.short	0x0100
        /*284a*/ 	.byte	0x09
	.zero		1


	//   ....[7]....
        /*284c*/ 	.word	0x000003b0
        /*2850*/ 	.word	0x000000ff
        /*2854*/ 	.word	0x00000098
        /*2858*/ 	.short	0x0100
        /*285a*/ 	.byte	0x09
	.zero		1


	//   ....[8]....
        /*285c*/ 	.word	0x000003c0
        /*2860*/ 	.word	0x000000ff
        /*2864*/ 	.word	0x00000020
        /*2868*/ 	.short	0x0100
        /*286a*/ 	.byte	0x09
	.zero		1


	//   ....[9]....
        /*286c*/ 	.word	0x000003d0
        /*2870*/ 	.word	0x000000ff
        /*2874*/ 	.word	0x000000a0
        /*2878*/ 	.short	0x0100
        /*287a*/ 	.byte	0x09
	.zero		1


	//   ....[10]....
        /*287c*/ 	.word	0x000003e0
        /*2880*/ 	.word	0x000000ff
        /*2884*/ 	.word	0x00000028
        /*2888*/ 	.short	0x0100
        /*288a*/ 	.byte	0x09
	.zero		1


	//   ....[11]....
        /*288c*/ 	.word	0x000003f0
        /*2890*/ 	.word	0x000000ff
        /*2894*/ 	.word	0x000000a8
        /*2898*/ 	.short	0x0100
        /*289a*/ 	.byte	0x09
	.zero		1


	//   ....[12]....
        /*289c*/ 	.word	0x00000400
        /*28a0*/ 	.word	0x000000ff
        /*28a4*/ 	.word	0x00000030
        /*28a8*/ 	.short	0x0100
        /*28aa*/ 	.byte	0x09
	.zero		1


	//   ....[13]....
        /*28ac*/ 	.word	0x00000410
        /*28b0*/ 	.word	0x000000ff
        /*28b4*/ 	.word	0x000000b0
        /*28b8*/ 	.short	0x0100
        /*28ba*/ 	.byte	0x09
	.zero		1


	//   ....[14]....
        /*28bc*/ 	.word	0x00000420
        /*28c0*/ 	.word	0x000000ff
        /*28c4*/ 	.word	0x00000038
        /*28c8*/ 	.short	0x0100
        /*28ca*/ 	.byte	0x09
	.zero		1


	//   ....[15]....
        /*28cc*/ 	.word	0x00000430
        /*28d0*/ 	.word	0x000000ff
        /*28d4*/ 	.word	0x000000b8
        /*28d8*/ 	.short	0x0100
        /*28da*/ 	.byte	0x09
	.zero		1


	//   ....[16]....
        /*28dc*/ 	.word	0x00000440
        /*28e0*/ 	.word	0x000000ff
        /*28e4*/ 	.word	0x00000040
        /*28e8*/ 	.short	0x0100
        /*28ea*/ 	.byte	0x09
	.zero		1


	//   ....[17]....
        /*28ec*/ 	.word	0x00000450
        /*28f0*/ 	.word	0x000000ff
        /*28f4*/ 	.word	0x000000c0
        /*28f8*/ 	.short	0x0100
        /*28fa*/ 	.byte	0x09
	.zero		1


	//   ....[18]....
        /*28fc*/ 	.word	0x00000460
        /*2900*/ 	.word	0x000000ff
        /*2904*/ 	.word	0x00000048
        /*2908*/ 	.short	0x0100
        /*290a*/ 	.byte	0x09
	.zero		1


	//   ....[19]....
        /*290c*/ 	.word	0x00000470
        /*2910*/ 	.word	0x000000ff
        /*2914*/ 	.word	0x000000c8
        /*2918*/ 	.short	0x0100
        /*291a*/ 	.byte	0x09
	.zero		1


	//   ....[20]....
        /*291c*/ 	.word	0x00000480
        /*2920*/ 	.word	0x000000ff
        /*2924*/ 	.word	0x00000050
        /*2928*/ 	.short	0x0100
        /*292a*/ 	.byte	0x09
	.zero		1


	//   ....[21]....
        /*292c*/ 	.word	0x00000490
        /*2930*/ 	.word	0x000000ff
        /*2934*/ 	.word	0x000000d0
        /*2938*/ 	.short	0x0100
        /*293a*/ 	.byte	0x09
	.zero		1


	//   ....[22]....
        /*293c*/ 	.word	0x000004a0
        /*2940*/ 	.word	0x000000ff
        /*2944*/ 	.word	0x00000058
        /*2948*/ 	.short	0x0100
        /*294a*/ 	.byte	0x09
	.zero		1


	//   ....[23]....
        /*294c*/ 	.word	0x000004b0
        /*2950*/ 	.word	0x000000ff
        /*2954*/ 	.word	0x000000d8
        /*2958*/ 	.short	0x0100
        /*295a*/ 	.byte	0x09
	.zero		1


	//   ....[24]....
        /*295c*/ 	.word	0x000004c0
        /*2960*/ 	.word	0x000000ff
        /*2964*/ 	.word	0x00000060
        /*2968*/ 	.short	0x0100
        /*296a*/ 	.byte	0x09
	.zero		1


	//   ....[25]....
        /*296c*/ 	.word	0x000004d0
        /*2970*/ 	.word	0x000000ff
        /*2974*/ 	.word	0x000000e0
        /*2978*/ 	.short	0x0100
        /*297a*/ 	.byte	0x09
	.zero		1


	//   ....[26]....
        /*297c*/ 	.word	0x000004e0
        /*2980*/ 	.word	0x000000ff
        /*2984*/ 	.word	0x00000068
        /*2988*/ 	.short	0x0100
        /*298a*/ 	.byte	0x09
	.zero		1


	//   ....[27]....
        /*298c*/ 	.word	0x000004f0
        /*2990*/ 	.word	0x000000ff
        /*2994*/ 	.word	0x000000e8
        /*2998*/ 	.short	0x0100
        /*299a*/ 	.byte	0x09
	.zero		1


	//   ....[28]....
        /*299c*/ 	.word	0x00000500
        /*29a0*/ 	.word	0x000000ff
        /*29a4*/ 	.word	0x00000070
        /*29a8*/ 	.short	0x0100
        /*29aa*/ 	.byte	0x09
	.zero		1


	//   ....[29]....
        /*29ac*/ 	.word	0x00000510
        /*29b0*/ 	.word	0x000000ff
        /*29b4*/ 	.word	0x000000f0
        /*29b8*/ 	.short	0x0100
        /*29ba*/ 	.byte	0x09
	.zero		1


	//   ....[30]....
        /*29bc*/ 	.word	0x00000520
        /*29c0*/ 	.word	0x000000ff
        /*29c4*/ 	.word	0x00000078
        /*29c8*/ 	.short	0x0100
        /*29ca*/ 	.byte	0x09
	.zero		1


	//   ....[31]....
        /*29cc*/ 	.word	0x00000530
        /*29d0*/ 	.word	0x000000ff
        /*29d4*/ 	.word	0x000000f8
        /*29d8*/ 	.short	0x0100
        /*29da*/ 	.byte	0x09
	.zero		1


	//   ....[32]....
        /*29dc*/ 	.word	0x00000780
        /*29e0*/ 	.word	0x000000ff
        /*29e4*/ 	.word	0x00000110
        /*29e8*/ 	.short	0x0100
        /*29ea*/ 	.byte	0x06
	.zero		1


	//   ....[33]....
        /*29ec*/ 	.word	0x00000790
        /*29f0*/ 	.word	0x000000ff
        /*29f4*/ 	.word	0x00000118
        /*29f8*/ 	.short	0x0100
        /*29fa*/ 	.byte	0x06
	.zero		1


	//   ....[34]....
        /*29fc*/ 	.word	0x00002320
        /*2a00*/ 	.word	0x000000ff
        /*2a04*/ 	.word	0x00000000
        /*2a08*/ 	.short	0x010a
        /*2a0a*/ 	.byte	0x07
	.zero		1


	//   ....[35]....
        /*2a0c*/ 	.word	0x00002380
        /*2a10*/ 	.word	0x000000ff
        /*2a14*/ 	.word	0x00000000
        /*2a18*/ 	.short	0x010a
        /*2a1a*/ 	.byte	0x07
	.zero		1


	//   ....[36]....
        /*2a1c*/ 	.word	0x000047f0
        /*2a20*/ 	.word	0x000000ff
        /*2a24*/ 	.word	0x00000000
        /*2a28*/ 	.short	0x010a
        /*2a2a*/ 	.byte	0x0a
	.zero		1


	//   ....[37]....
        /*2a2c*/ 	.word	0x00004830
        /*2a30*/ 	.word	0x000000ff
        /*2a34*/ 	.word	0x00000000
        /*2a38*/ 	.short	0x010a
        /*2a3a*/ 	.byte	0x0a
	.zero		1


	//   ....[38]....
        /*2a3c*/ 	.word	0x00006c50
        /*2a40*/ 	.word	0x000000ff
        /*2a44*/ 	.word	0x00000000
        /*2a48*/ 	.short	0x0101
        /*2a4a*/ 	.byte	0x09
	.zero		1


	//   ....[39]....
        /*2a4c*/ 	.word	0x00008d20
        /*2a50*/ 	.word	0x000000ff
        /*2a54*/ 	.word	0x00000000
        /*2a58*/ 	.short	0x0101
        /*2a5a*/ 	.byte	0x07
	.zero		1


	//   ....[40]....
        /*2a5c*/ 	.word	0x000170e0
        /*2a60*/ 	.word	0x0000000c
        /*2a64*/ 	.word	0x00000080
        /*2a68*/ 	.short	0x010a
        /*2a6a*/ 	.byte	0x3f
	.zero		1


	//   ....[41]....
        /*2a6c*/ 	.word	0x000174a0
        /*2a70*/ 	.word	0x00000003
        /*2a74*/ 	.word	0x00000118
        /*2a78*/ 	.short	0x0101
        /*2a7a*/ 	.byte	0x3f
	.zero		1


	//   ....[42]....
        /*2a7c*/ 	.word	0x00017c10
        /*2a80*/ 	.word	0x00000007
        /*2a84*/ 	.word	0x00000000
        /*2a88*/ 	.short	0x010a
        /*2a8a*/ 	.byte	0x3f
	.zero		1


	//   ....[43]....
        /*2a8c*/ 	.word	0x00017c90
        /*2a90*/ 	.word	0x00000009
        /*2a94*/ 	.word	0x00000000
        /*2a98*/ 	.short	0x010a
        /*2a9a*/ 	.byte	0x3f
	.zero		1


	//   ....[44]....
        /*2a9c*/ 	.word	0x00017d20
        /*2aa0*/ 	.word	0x00000006
        /*2aa4*/ 	.word	0x00000000
        /*2aa8*/ 	.short	0x010a
        /*2aaa*/ 	.byte	0x3f
	.zero		1


	//   ....[45]....
        /*2aac*/ 	.word	0x00017db0
        /*2ab0*/ 	.word	0x00000009
        /*2ab4*/ 	.word	0x00000000
        /*2ab8*/ 	.short	0x010a
        /*2aba*/ 	.byte	0x3f
	.zero		1


	//   ....[46]....
        /*2abc*/ 	.word	0x00017e40
        /*2ac0*/ 	.word	0x00000006
        /*2ac4*/ 	.word	0x00000000
        /*2ac8*/ 	.short	0x010a
        /*2aca*/ 	.byte	0x3f
	.zero		1


	//   ....[47]....
        /*2acc*/ 	.word	0x00017ed0
        /*2ad0*/ 	.word	0x00000009
        /*2ad4*/ 	.word	0x00000000
        /*2ad8*/ 	.short	0x010a
        /*2ada*/ 	.byte	0x3f
	.zero		1


	//   ....[48]....
        /*2adc*/ 	.word	0x00017f60
        /*2ae0*/ 	.word	0x00000006
        /*2ae4*/ 	.word	0x00000000
        /*2ae8*/ 	.short	0x010a
        /*2aea*/ 	.byte	0x3f
	.zero		1


	//   ....[49]....
        /*2aec*/ 	.word	0x00017ff0
        /*2af0*/ 	.word	0x00000009
        /*2af4*/ 	.word	0x00000000
        /*2af8*/ 	.short	0x010a
        /*2afa*/ 	.byte	0x3f
	.zero		1


	//   ....[50]....
        /*2afc*/ 	.word	0x00018080
        /*2b00*/ 	.word	0x00000006
        /*2b04*/ 	.word	0x00000000
        /*2b08*/ 	.short	0x010a
        /*2b0a*/ 	.byte	0x3f
	.zero		1


	//   ....[51]....
        /*2b0c*/ 	.word	0x00018110
        /*2b10*/ 	.word	0x00000009
        /*2b14*/ 	.word	0x00000000
        /*2b18*/ 	.short	0x010a
        /*2b1a*/ 	.byte	0x3f
	.zero		1


	//   ....[52]....
        /*2b1c*/ 	.word	0x000181a0
        /*2b20*/ 	.word	0x00000006
        /*2b24*/ 	.word	0x00000000
        /*2b28*/ 	.short	0x010a
        /*2b2a*/ 	.byte	0x3f
	.zero		1


	//   ....[53]....
        /*2b2c*/ 	.word	0x00018230
        /*2b30*/ 	.word	0x00000009
        /*2b34*/ 	.word	0x00000000
        /*2b38*/ 	.short	0x010a
        /*2b3a*/ 	.byte	0x3f
	.zero		1


	//   ....[54]....
        /*2b3c*/ 	.word	0x000182c0
        /*2b40*/ 	.word	0x00000006
        /*2b44*/ 	.word	0x00000000
        /*2b48*/ 	.short	0x010a
        /*2b4a*/ 	.byte	0x3f
	.zero		1


	//   ....[55]....
        /*2b4c*/ 	.word	0x00018350
        /*2b50*/ 	.word	0x00000009
        /*2b54*/ 	.word	0x00000000
        /*2b58*/ 	.short	0x010a
        /*2b5a*/ 	.byte	0x3f
	.zero		1


	//   ....[56]....
        /*2b5c*/ 	.word	0x000183e0
        /*2b60*/ 	.word	0x00000006
        /*2b64*/ 	.word	0x00000000
        /*2b68*/ 	.short	0x010a
        /*2b6a*/ 	.byte	0x3f
	.zero		1


	//   ....[57]....
        /*2b6c*/ 	.word	0x00018470
        /*2b70*/ 	.word	0x00000003
        /*2b74*/ 	.word	0x00000000
        /*2b78*/ 	.short	0x010a
        /*2b7a*/ 	.byte	0x3f
	.zero		1


	//   ....[58]....
        /*2b7c*/ 	.word	0x000184e0
        /*2b80*/ 	.word	0x00000003
        /*2b84*/ 	.word	0x00000000
        /*2b88*/ 	.short	0x010a
        /*2b8a*/ 	.byte	0x3f
	.zero		1


	//   ....[59]....
        /*2b8c*/ 	.word	0x00018550
        /*2b90*/ 	.word	0x00000000
        /*2b94*/ 	.word	0x00000000
        /*2b98*/ 	.short	0x010a
        /*2b9a*/ 	.byte	0x3f
	.zero		1


	//   ....[60]....
        /*2b9c*/ 	.word	0x00018630
        /*2ba0*/ 	.word	0x0000000c
        /*2ba4*/ 	.word	0x00000080
        /*2ba8*/ 	.short	0x010a
        /*2baa*/ 	.byte	0x3f
	.zero		1


	//   ....[61]....
        /*2bac*/ 	.word	0x00018710
        /*2bb0*/ 	.word	0x00000007
        /*2bb4*/ 	.word	0x00000000
        /*2bb8*/ 	.short	0x010a
        /*2bba*/ 	.byte	0x3f
	.zero		1


	//   ....[62]....
        /*2bbc*/ 	.word	0x00018760
        /*2bc0*/ 	.word	0x00000009
        /*2bc4*/ 	.word	0x00000000
        /*2bc8*/ 	.short	0x010a
        /*2bca*/ 	.byte	0x3f
	.zero		1


	//   ....[63]....
        /*2bcc*/ 	.word	0x000187b0
        /*2bd0*/ 	.word	0x00000006
        /*2bd4*/ 	.word	0x00000000
        /*2bd8*/ 	.short	0x010a
        /*2bda*/ 	.byte	0x3f
	.zero		1


	//   ....[64]....
        /*2bdc*/ 	.word	0x00018800
        /*2be0*/ 	.word	0x00000009
        /*2be4*/ 	.word	0x00000000
        /*2be8*/ 	.short	0x010a
        /*2bea*/ 	.byte	0x3f
	.zero		1


	//   ....[65]....
        /*2bec*/ 	.word	0x00018850
        /*2bf0*/ 	.word	0x00000006
        /*2bf4*/ 	.word	0x00000000
        /*2bf8*/ 	.short	0x010a
        /*2bfa*/ 	.byte	0x3f
	.zero		1


	//   ....[66]....
        /*2bfc*/ 	.word	0x000188a0
        /*2c00*/ 	.word	0x00000009
        /*2c04*/ 	.word	0x00000000
        /*2c08*/ 	.short	0x010a
        /*2c0a*/ 	.byte	0x3f
	.zero		1


	//   ....[67]....
        /*2c0c*/ 	.word	0x000188f0
        /*2c10*/ 	.word	0x00000006
        /*2c14*/ 	.word	0x00000000
        /*2c18*/ 	.short	0x010a
        /*2c1a*/ 	.byte	0x3f
	.zero		1


	//   ....[68]....
        /*2c1c*/ 	.word	0x00018940
        /*2c20*/ 	.word	0x00000009
        /*2c24*/ 	.word	0x00000000
        /*2c28*/ 	.short	0x010a
        /*2c2a*/ 	.byte	0x3f
	.zero		1


	//   ....[69]....
        /*2c2c*/ 	.word	0x00018990
        /*2c30*/ 	.word	0x00000006
        /*2c34*/ 	.word	0x00000000
        /*2c38*/ 	.short	0x010a
        /*2c3a*/ 	.byte	0x3f
	.zero		1


	//   ....[70]....
        /*2c3c*/ 	.word	0x000189e0
        /*2c40*/ 	.word	0x00000009
        /*2c44*/ 	.word	0x00000000
        /*2c48*/ 	.short	0x010a
        /*2c4a*/ 	.byte	0x3f
	.zero		1


	//   ....[71]....
        /*2c4c*/ 	.word	0x00018a30
        /*2c50*/ 	.word	0x00000006
        /*2c54*/ 	.word	0x00000000
        /*2c58*/ 	.short	0x010a
        /*2c5a*/ 	.byte	0x3f
	.zero		1


	//   ....[72]....
        /*2c5c*/ 	.word	0x00018a80
        /*2c60*/ 	.word	0x00000009
        /*2c64*/ 	.word	0x00000000
        /*2c68*/ 	.short	0x010a
        /*2c6a*/ 	.byte	0x3f
	.zero		1


	//   ....[73]....
        /*2c6c*/ 	.word	0x00018ad0
        /*2c70*/ 	.word	0x00000006
        /*2c74*/ 	.word	0x00000000
        /*2c78*/ 	.short	0x010a
        /*2c7a*/ 	.byte	0x3f
	.zero		1


	//   ....[74]....
        /*2c7c*/ 	.word	0x00018b20
        /*2c80*/ 	.word	0x00000009
        /*2c84*/ 	.word	0x00000000
        /*2c88*/ 	.short	0x010a
        /*2c8a*/ 	.byte	0x3f
	.zero		1


	//   ....[75]....
        /*2c8c*/ 	.word	0x00018b70
        /*2c90*/ 	.word	0x00000006
        /*2c94*/ 	.word	0x00000000
        /*2c98*/ 	.short	0x010a
        /*2c9a*/ 	.byte	0x3f
	.zero		1


	//----- nvinfo : EIATTR_NUM_MBARRIERS
	.align		4
.L_30:
        /*2c9c*/ 	.byte	0x03, 0x38
        /*2c9e*/ 	.short	0x0022


	//----- nvinfo : EIATTR_EXIT_INSTR_OFFSETS
	.align		4
        /*2ca0*/ 	.byte	0x04, 0x1c
        /*2ca2*/ 	.short	(.L_32 - .L_31)


	//   ....[0]....
.L_31:
        /*2ca4*/ 	.word	0x000007f0


	//   ....[1]....
        /*2ca8*/ 	.word	0x00001150


	//   ....[2]....
        /*2cac*/ 	.word	0x00016700


	//   ....[3]....
        /*2cb0*/ 	.word	0x00016d70


	//   ....[4]....
        /*2cb4*/ 	.word	0x000184c0


	//----- nvinfo : EIATTR_MAX_THREADS
	.align		4
.L_32:
        /*2cb8*/ 	.byte	0x04, 0x05
        /*2cba*/ 	.short	(.L_34 - .L_33)
.L_33:
        /*2cbc*/ 	.word	0x00000180
        /*2cc0*/ 	.word	0x00000001
        /*2cc4*/ 	.word	0x00000001


	//----- nvinfo : EIATTR_CRS_STACK_SIZE
	.align		4
.L_34:
        /*2cc8*/ 	.byte	0x04, 0x1e
        /*2cca*/ 	.short	(.L_36 - .L_35)
.L_35:
        /*2ccc*/ 	.word	0x00000000


	//----- nvinfo : EIATTR_CBANK_PARAM_SIZE
	.align		4
.L_36:
        /*2cd0*/ 	.byte	0x03, 0x19
        /*2cd2*/ 	.short	0x0470


	//----- nvinfo : EIATTR_PARAM_CBANK
	.align		4
        /*2cd4*/ 	.byte	0x04, 0x0a
        /*2cd6*/ 	.short	(.L_38 - .L_37)
	.align		4
.L_37:
        /*2cd8*/ 	.word	index@(.nv.constant0._ZN7cutlass13device_kernelINS_4gemm6kernel13GemmUniversalIN4cute5tupleIJiiiiEEENS1_10collective13CollectiveMmaINS1_37MainloopSm90TmaGmmaWarpSpecializedFP8ILi16ENS5_IJNS4_1CILi1EEESB_SB_EEENS1_35KernelTmaWarpSpecializedCooperativeEEENS5_IJNSA_ILi256EEENSA_ILi176EEENSA_ILi32EEEEEENS_12float_e4m3_tENS5_IJlSB_lEEESJ_SK_NS4_8TiledMMAINS4_8MMA_AtomIJNS4_4SM904GMMA30MMA_64x16x32_F32E4M3E4M3_SS_TNILNSO_7ScaleInE1ELSQ_1EEEEEENS4_6LayoutINS5_IJNSA_ILi2EEESB_SB_EEENS5_IJSB_NSA_ILi0EEESW_EEEEENS5_IJNS4_10UnderscoreESZ_SZ_EEEEENS4_13SM90_TMA_LOADENS4_14ComposedLayoutINS4_7SwizzleILi1ELi4ELi3EEENS4_18smem_ptr_flag_bitsILi8EEENST_INS5_IJNSA_ILi8EEESH_EEENS5_IJSH_SB_EEEEEEEvNS4_8identityES12_S1C_vS1D_EENS_8epilogue10collective6detail29Sm90TmaWarpSpecializedAdapterINS1G_15DefaultEpilogueISJ_SK_SK_NS1F_6thread17LinearCombinationISJ_Li1EffLNS1K_9ScaleType4KindE0ELNS_15FloatRoundStyleE2ESJ_EENS1_15EpilogueDefaultEEEEEvvEEEEvNT_6ParamsE)
        /*2cdc*/ 	.short	0x0210
        /*2cde*/ 	.short	0x0470


	//----- nvinfo : EIATTR_SW_WAR
	.align		4
.L_38:
        /*2ce0*/ 	.byte	0x04, 0x36
        /*2ce2*/ 	.short	(.L_40 - .L_39)
.L_39:
        /*2ce4*/ 	.word	0x00000008
.L_40:


//--------------------- .nv.callgraph             --------------------------
	.section	.nv.callgraph,"",@"SHT_CUDA_CALLGRAPH"
	.align	4
	.sectionentsize	8
	.align		4
        /*0000*/ 	.word	0x00000000
	.align		4
        /*0004*/ 	.word	0xffffffff
	.align		4
        /*0008*/ 	.word	0x00000000
	.align		4
        /*000c*/ 	.word	0xfffffffe
	.align		4
        /*0010*/ 	.word	0x00000000
	.align		4
        /*0014*/ 	.word	0xfffffffd
	.align		4
        /*0018*/ 	.word	0x00000000
	.align		4
        /*001c*/ 	.word	0xfffffffc


//--------------------- .nv.constant4             --------------------------
	.section	.nv.constant4,"a",@progbits
	.align	8
	.align		8
.nv.constant4:
        /*0000*/ 	.dword	_ZN39_INTERNAL_e00f3dbe_4_k_cu_0c62cd6f_55974cuda3std3__45__cpo5beginE
	.align		8
        /*0008*/ 	.dword	_ZN39_INTERNAL_e00f3dbe_4_k_cu_0c62cd6f_55974cuda3std3__45__cpo3endE
	.align		8
        /*0010*/ 	.dword	_ZN39_INTERNAL_e00f3dbe_4_k_cu_0c62cd6f_55974cuda3std3__45__cpo6cbeginE
	.align		8
        /*0018*/ 	.dword	_ZN39_INTERNAL_e00f3dbe_4_k_cu_0c62cd6f_55974cuda3std3__45__cpo4cendE
	.align		8
        /*0020*/ 	.dword	_ZN39_INTERNAL_e00f3dbe_4_k_cu_0c62cd6f_55974cuda3std3__441_GLOBAL__N__e00f3dbe_4_k_cu_0c62cd6f_55976ignoreE
	.align		8
        /*0028*/ 	.dword	_ZN39_INTERNAL_e00f3dbe_4_k_cu_0c62cd6f_55974cuda3std3__419piecewise_constructE
	.align		8
        /*0030*/ 	.dword	_ZN39_INTERNAL_e00f3dbe_4_k_cu_0c62cd6f_55974cuda3std3__48in_placeE
	.align		8
        /*0038*/ 	.dword	_ZN39_INTERNAL_e00f3dbe_4_k_cu_0c62cd6f_55974cuda3std6ranges3__45__cpo4swapE
	.align		8
        /*0040*/ 	.dword	_ZN39_INTERNAL_e00f3dbe_4_k_cu_0c62cd6f_55974cuda3std6ranges3__45__cpo9iter_moveE
	.align		8
        /*0048*/ 	.dword	_ZN39_INTERNAL_e00f3dbe_4_k_cu_0c62cd6f_55974cute7productE
	.align		8
        /*0050*/ 	.dword	_ZN39_INTERNAL_e00f3dbe_4_k_cu_0c62cd6f_55974cute1_E


//--------------------- .text._ZN7cutlass13device_kernelINS_4gemm6kernel13GemmUniversalIN4cute5tupleIJiiiiEEENS1_10collective13CollectiveMmaINS1_37MainloopSm90TmaGmmaWarpSpecializedFP8ILi16ENS5_IJNS4_1CILi1EEESB_SB_EEENS1_35KernelTmaWarpSpecializedCooperativeEEENS5_IJNSA_ILi256EEENSA_ILi176EEENSA_ILi32EEEEEENS_12float_e4m3_tENS5_IJlSB_lEEESJ_SK_NS4_8TiledMMAINS4_8MMA_AtomIJNS4_4SM904GMMA30MMA_64x16x32_F32E4M3E4M3_SS_TNILNSO_7ScaleInE1ELSQ_1EEEEEENS4_6LayoutINS5_IJNSA_ILi2EEESB_SB_EEENS5_IJSB_NSA_ILi0EEESW_EEEEENS5_IJNS4_10UnderscoreESZ_SZ_EEEEENS4_13SM90_TMA_LOADENS4_14ComposedLayoutINS4_7SwizzleILi1ELi4ELi3EEENS4_18smem_ptr_flag_bitsILi8EEENST_INS5_IJNSA_ILi8EEESH_EEENS5_IJSH_SB_EEEEEEEvNS4_8identityES12_S1C_vS1D_EENS_8epilogue10collective6detail29Sm90TmaWarpSpecializedAdapterINS1G_15DefaultEpilogueISJ_SK_SK_NS1F_6thread17LinearCombinationISJ_Li1EffLNS1K_9ScaleType4KindE0ELNS_15FloatRoundStyleE2ESJ_EENS1_15EpilogueDefaultEEEEEvvEEEEvNT_6ParamsE --------------------------
	.section	.text._ZN7cutlass13device_kernelINS_4gemm6kernel13GemmUniversalIN4cute5tupleIJiiiiEEENS1_10collective13CollectiveMmaINS1_37MainloopSm90TmaGmmaWarpSpecializedFP8ILi16ENS5_IJNS4_1CILi1EEESB_SB_EEENS1_35KernelTmaWarpSpecializedCooperativeEEENS5_IJNSA_ILi256EEENSA_ILi176EEENSA_ILi32EEEEEENS_12float_e4m3_tENS5_IJlSB_lEEESJ_SK_NS4_8TiledMMAINS4_8MMA_AtomIJNS4_4SM904GMMA30MMA_64x16x32_F32E4M3E4M3_SS_TNILNSO_7ScaleInE1ELSQ_1EEEEEENS4_6LayoutINS5_IJNSA_ILi2EEESB_SB_EEENS5_IJSB_NSA_ILi0EEESW_EEEEENS5_IJNS4_10UnderscoreESZ_SZ_EEEEENS4_13SM90_TMA_LOADENS4_14ComposedLayoutINS4_7SwizzleILi1ELi4ELi3EEENS4_18smem_ptr_flag_bitsILi8EEENST_INS5_IJNSA_ILi8EEESH_EEENS5_IJSH_SB_EEEEEEEvNS4_8identityES12_S1C_vS1D_EENS_8epilogue10collective6detail29Sm90TmaWarpSpecializedAdapterINS1G_15DefaultEpilogueISJ_SK_SK_NS1F_6thread17LinearCombinationISJ_Li1EffLNS1K_9ScaleType4KindE0ELNS_15FloatRoundStyleE2ESJ_EENS1_15EpilogueDefaultEEEEEvvEEEEvNT_6ParamsE,"ax",@progbits
	.align	128
.text._ZN7cutlass13device_kernelINS_4gemm6kernel13GemmUniversalIN4cute5tupleIJiiiiEEENS1_10collective13CollectiveMmaINS1_37MainloopSm90TmaGmmaWarpSpecializedFP8ILi16ENS5_IJNS4_1CILi1EEESB_SB_EEENS1_35KernelTmaWarpSpecializedCooperativeEEENS5_IJNSA_ILi256EEENSA_ILi176EEENSA_ILi32EEEEEENS_12float_e4m3_tENS5_IJlSB_lEEESJ_SK_NS4_8TiledMMAINS4_8MMA_AtomIJNS4_4SM904GMMA30MMA_64x16x32_F32E4M3E4M3_SS_TNILNSO_7ScaleInE1ELSQ_1EEEEEENS4_6LayoutINS5_IJNSA_ILi2EEESB_SB_EEENS5_IJSB_NSA_ILi0EEESW_EEEEENS5_IJNS4_10UnderscoreESZ_SZ_EEEEENS4_13SM90_TMA_LOADENS4_14ComposedLayoutINS4_7SwizzleILi1ELi4ELi3EEENS4_18smem_ptr_flag_bitsILi8EEENST_INS5_IJNSA_ILi8EEESH_EEENS5_IJSH_SB_EEEEEEEvNS4_8identityES12_S1C_vS1D_EENS_8epilogue10collective6detail29Sm90TmaWarpSpecializedAdapterINS1G_15DefaultEpilogueISJ_SK_SK_NS1F_6thread17LinearCombinationISJ_Li1EffLNS1K_9ScaleType4KindE0ELNS_15FloatRoundStyleE2ESJ_EENS1_15EpilogueDefaultEEEEEvvEEEEvNT_6ParamsE:
        .type           _ZN7cutlass13device_kernelINS_4gemm6kernel13GemmUniversalIN4cute5tupleIJiiiiEEENS1_10collective13CollectiveMmaINS1_37MainloopSm90TmaGmmaWarpSpecializedFP8ILi16ENS5_IJNS4_1CILi1EEESB_SB_EEENS1_35KernelTmaWarpSpecializedCooperativeEEENS5_IJNSA_ILi256EEENSA_ILi176EEENSA_ILi32EEEEEENS_12float_e4m3_tENS5_IJlSB_lEEESJ_SK_NS4_8TiledMMAINS4_8MMA_AtomIJNS4_4SM904GMMA30MMA_64x16x32_F32E4M3E4M3_SS_TNILNSO_7ScaleInE1ELSQ_1EEEEEENS4_6LayoutINS5_IJNSA_ILi2EEESB_SB_EEENS5_IJSB_NSA_ILi0EEESW_EEEEENS5_IJNS4_10UnderscoreESZ_SZ_EEEEENS4_13SM90_TMA_LOADENS4_14ComposedLayoutINS4_7SwizzleILi1ELi4ELi3EEENS4_18smem_ptr_flag_bitsILi8EEENST_INS5_IJNSA_ILi8EEESH_EEENS5_IJSH_SB_EEEEEEEvNS4_8identityES12_S1C_vS1D_EENS_8epilogue10collective6detail29Sm90TmaWarpSpecializedAdapterINS1G_15DefaultEpilogueISJ_SK_SK_NS1F_6thread17LinearCombinationISJ_Li1EffLNS1K_9ScaleType4KindE0ELNS_15FloatRoundStyleE2ESJ_EENS1_15EpilogueDefaultEEEEEvvEEEEvNT_6ParamsE,@function
        .size           _ZN7cutlass13device_kernelINS_4gemm6kernel13GemmUniversalIN4cute5tupleIJiiiiEEENS1_10collective13CollectiveMmaINS1_37MainloopSm90TmaGmmaWarpSpecializedFP8ILi16ENS5_IJNS4_1CILi1EEESB_SB_EEENS1_35KernelTmaWarpSpecializedCooperativeEEENS5_IJNSA_ILi256EEENSA_ILi176EEENSA_ILi32EEEEEENS_12float_e4m3_tENS5_IJlSB_lEEESJ_SK_NS4_8TiledMMAINS4_8MMA_AtomIJNS4_4SM904GMMA30MMA_64x16x32_F32E4M3E4M3_SS_TNILNSO_7ScaleInE1ELSQ_1EEEEEENS4_6LayoutINS5_IJNSA_ILi2EEESB_SB_EEENS5_IJSB_NSA_ILi0EEESW_EEEEENS5_IJNS4_10UnderscoreESZ_SZ_EEEEENS4_13SM90_TMA_LOADENS4_14ComposedLayoutINS4_7SwizzleILi1ELi4ELi3EEENS4_18smem_ptr_flag_bitsILi8EEENST_INS5_IJNSA_ILi8EEESH_EEENS5_IJSH_SB_EEEEEEEvNS4_8identityES12_S1C_vS1D_EENS_8epilogue10collective6detail29Sm90TmaWarpSpecializedAdapterINS1G_15DefaultEpilogueISJ_SK_SK_NS1F_6thread17LinearCombinationISJ_Li1EffLNS1K_9ScaleType4KindE0ELNS_15FloatRoundStyleE2ESJ_EENS1_15EpilogueDefaultEEEEEvvEEEEvNT_6ParamsE,(.L_x_450 - _ZN7cutlass13device_kernelINS_4gemm6kernel13GemmUniversalIN4cute5tupleIJiiiiEEENS1_10collective13CollectiveMmaINS1_37MainloopSm90TmaGmmaWarpSpecializedFP8ILi16ENS5_IJNS4_1CILi1EEESB_SB_EEENS1_35KernelTmaWarpSpecializedCooperativeEEENS5_IJNSA_ILi256EEENSA_ILi176EEENSA_ILi32EEEEEENS_12float_e4m3_tENS5_IJlSB_lEEESJ_SK_NS4_8TiledMMAINS4_8MMA_AtomIJNS4_4SM904GMMA30MMA_64x16x32_F32E4M3E4M3_SS_TNILNSO_7ScaleInE1ELSQ_1EEEEEENS4_6LayoutINS5_IJNSA_ILi2EEESB_SB_EEENS5_IJSB_NSA_ILi0EEESW_EEEEENS5_IJNS4_10UnderscoreESZ_SZ_EEEEENS4_13SM90_TMA_LOADENS4_14ComposedLayoutINS4_7SwizzleILi1ELi4ELi3EEENS4_18smem_ptr_flag_bitsILi8EEENST_INS5_IJNSA_ILi8EEESH_EEENS5_IJSH_SB_EEEEEEEvNS4_8identityES12_S1C_vS1D_EENS_8epilogue10collective6detail29Sm90TmaWarpSpecializedAdapterINS1G_15DefaultEpilogueISJ_SK_SK_NS1F_6thread17LinearCombinationISJ_Li1EffLNS1K_9ScaleType4KindE0ELNS_15FloatRoundStyleE2ESJ_EENS1_15EpilogueDefaultEEEEEvvEEEEvNT_6ParamsE)
        .other          _ZN7cutlass13device_kernelINS_4gemm6kernel13GemmUniversalIN4cute5tupleIJiiiiEEENS1_10collective13CollectiveMmaINS1_37MainloopSm90TmaGmmaWarpSpecializedFP8ILi16ENS5_IJNS4_1CILi1EEESB_SB_EEENS1_35KernelTmaWarpSpecializedCooperativeEEENS5_IJNSA_ILi256EEENSA_ILi176EEENSA_ILi32EEEEEENS_12float_e4m3_tENS5_IJlSB_lEEESJ_SK_NS4_8TiledMMAINS4_8MMA_AtomIJNS4_4SM904GMMA30MMA_64x16x32_F32E4M3E4M3_SS_TNILNSO_7ScaleInE1ELSQ_1EEEEEENS4_6LayoutINS5_IJNSA_ILi2EEESB_SB_EEENS5_IJSB_NSA_ILi0EEESW_EEEEENS5_IJNS4_10UnderscoreESZ_SZ_EEEEENS4_13SM90_TMA_LOADENS4_14ComposedLayoutINS4_7SwizzleILi1ELi4ELi3EEENS4_18smem_ptr_flag_bitsILi8EEENST_INS5_IJNSA_ILi8EEESH_EEENS5_IJSH_SB_EEEEEEEvNS4_8identityES12_S1C_vS1D_EENS_8epilogue10collective6detail29Sm90TmaWarpSpecializedAdapterINS1G_15DefaultEpilogueISJ_SK_SK_NS1F_6thread17LinearCombinationISJ_Li1EffLNS1K_9ScaleType4KindE0ELNS_15FloatRoundStyleE2ESJ_EENS1_15EpilogueDefaultEEEEEvvEEEEvNT_6ParamsE,@"STO_CUDA_ENTRY STV_DEFAULT"
_ZN7cutlass13device_kernelINS_4gemm6kernel13GemmUniversalIN4cute5tupleIJiiiiEEENS1_10collective13CollectiveMmaINS1_37MainloopSm90TmaGmmaWarpSpecializedFP8ILi16ENS5_IJNS4_1CILi1EEESB_SB_EEENS1_35KernelTmaWarpSpecializedCooperativeEEENS5_IJNSA_ILi256EEENSA_ILi176EEENSA_ILi32EEEEEENS_12float_e4m3_tENS5_IJlSB_lEEESJ_SK_NS4_8TiledMMAINS4_8MMA_AtomIJNS4_4SM904GMMA30MMA_64x16x32_F32E4M3E4M3_SS_TNILNSO_7ScaleInE1ELSQ_1EEEEEENS4_6LayoutINS5_IJNSA_ILi2EEESB_SB_EEENS5_IJSB_NSA_ILi0EEESW_EEEEENS5_IJNS4_10UnderscoreESZ_SZ_EEEEENS4_13SM90_TMA_LOADENS4_14ComposedLayoutINS4_7SwizzleILi1ELi4ELi3EEENS4_18smem_ptr_flag_bitsILi8EEENST_INS5_IJNSA_ILi8EEESH_EEENS5_IJSH_SB_EEEEEEEvNS4_8identityES12_S1C_vS1D_EENS_8epilogue10collective6detail29Sm90TmaWarpSpecializedAdapterINS1G_15DefaultEpilogueISJ_SK_SK_NS1F_6thread17LinearCombinationISJ_Li1EffLNS1K_9ScaleType4KindE0ELNS_15FloatRoundStyleE2ESJ_EENS1_15EpilogueDefaultEEEEEvvEEEEvNT_6ParamsE:
[----:B------:R-:W0:Y:S02]  /*0000*/  LDC R1, c[0x0][0x28] ;  /* 0x00000a00ff017b82 */ /* 0x000e240000000800 */
[----:B0-----:R-:W-:Y:S01]  /*0010*/  VIADD R1, R1, 0xfffffd78 ;  /* 0xfffffd7801017836 */ /* 0x001fe20000000000 */
[----:B------:R-:W0:Y:S01]  /*0020*/  S2R R2, SR_TID.X ;  /* 0x0000000000027919 */ /* 0x000e220000002100 */
[----:B------:R-:W-:Y:S01]  /*0030*/  ELECT P0, URZ, PT ;  /* 0x00000000003f782f */ /* 0x000fe20003800000 */
[----:B------:R-:W-:Y:S01]  /*0040*/  BSSY B0, `(.L_x_0) ;  /* 0x0000015000007945 */ /* 0x000fe20003800000 */
[--C-:B0-----:R-:W-:Y:S02]  /*0050*/  SHF.R.U32.HI R0, RZ, 0x5, R2.reuse ;  /* 0x00000005ff007819 */ /* 0x101fe40000011602 */
[----:B------:R-:W-:-:S03]  /*0060*/  SHF.R.U32.HI R2, RZ, 0x7, R2 ;  /* 0x00000007ff027819 */ /* 0x000fc60000011602 */
[----:B------:R-:W0:Y:S04]  /*0070*/  SHFL.IDX PT, R3, R0, RZ, 0x1f ;  /* 0x00001fff00037589 */ /* 0x000e2800000e0000 */
[----:B------:R-:W1:Y:S01]  /*0080*/  SHFL.IDX PT, R2, R2, RZ, 0x1f ;  /* 0x00001fff02027589 */ /* 0x000e6200000e0000 */
[----:B0-----:R-:W-:Y:S02]  /*0090*/  R2UR UR4, R3 ;  /* 0x00000000030472ca */ /* 0x001fe400000e0000 */
[----:B-1----:R-:W-:-:S11]  /*00a0*/  R2UR UR6, R2 ;  /* 0x00000000020672ca */ /* 0x002fd600000e0000 */
[----:B------:R-:W-:Y:S02]  /*00b0*/  USHF.R.S32.HI UR5, URZ, 0x1f, UR4 ;  /* 0x0000001f3f057899 */ /* 0x000fe40008011404 */
[----:B------:R-:W-:Y:S02]  /*00c0*/  ISETP.NE.OR P0, PT, RZ, UR4, !P0 ;  /* 0x00000004ff007c0c */ /* 0x000fe4000c705670 */
[----:B------:R-:W-:-:S04]  /*00d0*/  ULEA.HI UR5, UR5, UR4, URZ, 0x2 ;  /* 0x0000000405057291 */ /* 0x000fc8000f8f103f */
[----:B------:R-:W-:-:S04]  /*00e0*/  ULOP3.LUT UR5, UR5, 0xfffffffc, URZ, 0xc0, !UPT ;  /* 0xfffffffc05057892 */ /* 0x000fc8000f8ec03f */
[----:B------:R-:W-:-:S03]  /*00f0*/  UIADD3 UR8, UR4, -UR5, URZ ;  /* 0x8000000504087290 */ /* 0x000fc6000fffe03f */
[----:B------:R-:W-:Y:S09]  /*0100*/  @P0 BRA `(.L_x_1) ;  /* 0x0000000000200947 */ /* 0x000ff20003800000 */
[----:B------:R-:W-:Y:S02]  /*0110*/  ULDC.64 UR4, c[0x0][0x198] ;  /* 0x0000660000047ab9 */ /* 0x000fe40000000a00 */
[----:B------:R-:W-:Y:S02]  /*0120*/  UIADD3 UR10, UP0, UR4, 0xf0, URZ ;  /* 0x000000f0040a7890 */ /* 0x000fe4000ff1e03f */
[----:B------:R-:W-:Y:S02]  /*0130*/  UIADD3 UR4, UP1, UR4, 0x1f0, URZ ;  /* 0x000001f004047890 */ /* 0x000fe4000ff3e03f */
[----:B------:R-:W-:Y:S02]  /*0140*/  UIADD3.X UR11, URZ, UR5, URZ, UP0, !UPT ;  /* 0x000000053f0b7290 */ /* 0x000fe400087fe43f */
[----:B------:R-:W-:-:S07]  /*0150*/  UIADD3.X UR5, URZ, UR5, URZ, UP1, !UPT ;  /* 0x000000053f057290 */ /* 0x000fce0008ffe43f */
[----:B------:R0:W-:Y:S02]  /*0160*/  UTMACCTL.PF [UR10] ;  /* 0x000000000a0079b9 */ /* 0x0001e40008040000 */
[----:B------:R0:W-:Y:S02]  /*0170*/  UTMACCTL.PF [UR4] ;  /* 0x00000000040079b9 */ /* 0x0001e40008040000 */
[----:B0-----:R-:W-:Y:S01]  /*0180*/  NOP ;  /* 0x0000000000007918 */ /* 0x001fe20000000000 */
.L_x_1:
[----:B------:R-:W-:Y:S05]  /*0190*/  BSYNC B0 ;  /* 0x0000000000007941 */ /* 0x000fea0003800000 */
.L_x_0:
[----:B------:R-:W0:Y:S01]  /*01a0*/  SHFL.IDX PT, R2, R0, RZ, 0x1f ;  /* 0x00001fff00027589 */ /* 0x000e2200000e0000 */
[----:B------:R-:W-:Y:S01]  /*01b0*/  UISETP.NE.AND UP0, UPT, UR8, 0x3, UPT ;  /* 0x000000030800788c */ /* 0x000fe2000bf05270 */
[----:B------:R-:W-:Y:S01]  /*01c0*/  ISETP.NE.AND P1, PT, RZ, UR6, PT ;  /* 0x00000006ff007c0c */ /* 0x000fe2000bf25270 */
[----:B------:R-:W-:Y:S02]  /*01d0*/  UIADD3 UR10, UR6, -0x1, URZ ;  /* 0xffffffff060a7890 */ /* 0x000fe4000fffe03f */
[----:B------:R-:W-:Y:S02]  /*01e0*/  UISETP.EQ.OR UP0, UPT, UR8, URZ, !UP0 ;  /* 0x0000003f0800728c */ /* 0x000fe4000c702670 */
[----:B------:R-:W-:Y:S02]  /*01f0*/  UISETP.GE.U32.AND UP1, UPT, UR10, 0x2, UPT ;  /* 0x000000020a00788c */ /* 0x000fe4000bf26070 */
[----:B------:R-:W-:-:S04]  /*0200*/  UISETP.EQ.AND UP0, UPT, UR6, URZ, UP0 ;  /* 0x0000003f0600728c */ /* 0x000fc80008702270 */
[----:B------:R-:W-:-:S04]  /*0210*/  USEL UR58, URZ, 0x1, !UP0 ;  /* 0x000000013f3a7887 */ /* 0x000fc8000c000000 */
[----:B------:R-:W-:Y:S01]  /*0220*/  USEL UR58, UR58, 0x2, UP1 ;  /* 0x000000023a3a7887 */ /* 0x000fe20008800000 */
[----:B0-----:R-:W-:-:S13]  /*0230*/  ISETP.NE.AND P0, PT, R2, RZ, PT ;  /* 0x000000ff0200720c */ /* 0x001fda0003f05270 */
[----:B------:R-:W-:Y:S05]  /*0240*/  @P0 BRA `(.L_x_2) ;  /* 0x0000000000c40947 */ /* 0x000fea0003800000 */
[----:B------:R-:W-:Y:S01]  /*0250*/  ELECT P0, URZ, PT ;  /* 0x00000000003f782f */ /* 0x000fe20003800000 */
[----:B------:R-:W-:-:S12]  /*0260*/  BSSY B0, `(.L_x_2) ;  /* 0x000002f000007945 */ /* 0x000fd80003800000 */
[----:B------:R-:W-:Y:S05]  /*0270*/  @!P0 BRA `(.L_x_3) ;  /* 0x0000000000b48947 */ /* 0x000fea0003800000 */
[----:B------:R-:W0:Y:S01]  /*0280*/  S2UR UR9, SR_CgaCtaId ;  /* 0x00000000000979c3 */ /* 0x000e220000008800 */
[----:B------:R-:W-:Y:S01]  /*0290*/  UMOV UR4, 0x400 ;  /* 0x0000040000047882 */ /* 0x000fe20000000000 */
[----:B------:R-:W-:Y:S01]  /*02a0*/  UMOV UR5, 0x1 ;  /* 0x0000000100057882 */ /* 0x000fe20000000000 */
[----:B------:R-:W-:Y:S02]  /*02b0*/  UMOV UR6, 0x100 ;  /* 0x0000010000067882 */ /* 0x000fe40000000000 */
[----:B------:R-:W-:-:S04]  /*02c0*/  UIADD3 UR6, -UR6, 0x100000, URZ ;  /* 0x0010000006067890 */ /* 0x000fc8000fffe13f */
[----:B------:R-:W-:Y:S02]  /*02d0*/  USHF.L.U32 UR7, UR6, 0xb, URZ ;  /* 0x0000000b06077899 */ /* 0x000fe4000800063f */
[----:B------:R-:W-:Y:S02]  /*02e0*/  USHF.L.U32 UR6, UR6, 0x1, URZ ;  /* 0x0000000106067899 */ /* 0x000fe4000800063f */
[----:B0-----:R-:W-:Y:S02]  /*02f0*/  ULEA UR9, UR9, UR4, 0x18 ;  /* 0x0000000409097291 */ /* 0x001fe4000f8ec03f */
[----:B------:R-:W-:-:S04]  /*0300*/  UIADD3 UR4, -UR5, 0x100000, URZ ;  /* 0x0010000005047890 */ /* 0x000fc8000fffe13f */
[----:B------:R-:W-:Y:S02]  /*0310*/  USHF.L.U32 UR5, UR4, 0xb, URZ ;  /* 0x0000000b04057899 */ /* 0x000fe4000800063f */
[----:B------:R-:W-:Y:S01]  /*0320*/  USHF.L.U32 UR4, UR4, 0x1, URZ ;  /* 0x0000000104047899 */ /* 0x000fe2000800063f */
[----:B------:R-:W0:Y:S11]  /*0330*/  FENCE.VIEW.ASYNC.S ;  /* 0x00000000000073c6 */ /* 0x000e360000000000 */
[----:B0-----:R0:W1:Y:S01]  /*0340*/  SYNCS.EXCH.64 URZ, [UR9], UR4 ;  /* 0x00000004093f75b2 */ /* 0x0010620008000100 */
[----:B------:R0:W2:Y:S01]  /*0350*/  SYNCS.EXCH.64 URZ, [UR9+0x80], UR6 ;  /* 0x00008006093f75b2 */ /* 0x0000a20008000100 */
[----:B------:R0:W3:Y:S01]  /*0360*/  SYNCS.EXCH.64 URZ, [UR9+0x8], UR4 ;  /* 0x00000804093f75b2 */ /* 0x0000e20008000100 */
[----:B------:R0:W4:Y:S01]  /*0370*/  SYNCS.EXCH.64 URZ, [UR9+0x88], UR6 ;  /* 0x00008806093f75b2 */ /* 0x0001220008000100 */
[----:B------:R0:W0:Y:S01]  /*0380*/  SYNCS.EXCH.64 URZ, [UR9+0x10], UR4 ;  /* 0x00001004093f75b2 */ /* 0x0000220008000100 */
        /* <DEDUP_REMOVED lines=27> */
[----:B-1234-:R-:W-:Y:S01]  /*0540*/  NOP ;  /* 0x0000000000007918 */ /* 0x01efe20000000000 */
.L_x_3:
[----:B0-----:R-:W-:Y:S05]  /*0550*/  BSYNC B0 ;  /* 0x0000000000007941 */ /* 0x001fea0003800000 */
.L_x_2:
[----:B------:R-:W0:Y:S01]  /*0560*/  LDC R2, c[0x0][0x65c] ;  /* 0x00019700ff027b82 */ /* 0x000e220000000800 */
[----:B------:R-:W1:Y:S01]  /*0570*/  SHFL.IDX PT, R0, R0, RZ, 0x1f ;  /* 0x00001fff00007589 */ /* 0x000e6200000e0000 */
[----:B------:R-:W-:Y:S01]  /*0580*/  ELECT P0, URZ, PT ;  /* 0x00000000003f782f */ /* 0x000fe20003800000 */
[----:B------:R-:W-:Y:S01]  /*0590*/  IMAD.MOV.U32 R3, RZ, RZ, RZ ;  /* 0x000000ffff037224 */ /* 0x000fe200078e00ff */
[----:B------:R-:W-:Y:S01]  /*05a0*/  UMOV UR4, 0x20 ;  /* 0x0000002000047882 */ /* 0x000fe20000000000 */
[----:B------:R-:W2:Y:S01]  /*05b0*/  S2R R10, SR_CTAID.Y ;  /* 0x00000000000a7919 */ /* 0x000ea20000002600 */
[----:B------:R-:W-:Y:S01]  /*05c0*/  NOP ;  /* 0x0000000000007918 */ /* 0x000fe20000000000 */
[----:B------:R-:W-:Y:S01]  /*05d0*/  NOP ;  /* 0x0000000000007918 */ /* 0x000fe20000000000 */
[----:B0-----:R-:W-:Y:S02]  /*05e0*/  ISETP.NE.AND P4, PT, R2, 0x1, PT ;  /* 0x000000010200780c */ /* 0x001fe40003f85270 */
[----:B------:R-:W0:Y:S01]  /*05f0*/  S2R R2, SR_CTAID.X ;  /* 0x0000000000027919 */ /* 0x000e220000002500 */
[----:B-1----:R-:W-:-:S10]  /*0600*/  ISETP.NE.OR P0, PT, R0, RZ, !P0 ;  /* 0x000000ff0000720c */ /* 0x002fd40004705670 */
[----:B------:R-:W0:Y:S01]  /*0610*/  @P4 LDC R7, c[0x0][0x10] ;  /* 0x00000400ff074b82 */ /* 0x000e220000000800 */
[----:B--2---:R-:W-:Y:S02]  /*0620*/  @P4 IMAD.MOV.U32 R4, RZ, RZ, R10 ;  /* 0x000000ffff044224 */ /* 0x004fe400078e000a */
[----:B------:R-:W-:Y:S01]  /*0630*/  VOTEU.ALL UP0, P0 ;  /* 0x00000000003f7886 */ /* 0x000fe20000000000 */
[----:B------:R-:W-:Y:S01]  /*0640*/  @P4 IMAD.MOV.U32 R5, RZ, RZ, RZ ;  /* 0x000000ffff054224 */ /* 0x000fe200078e00ff */
[----:B------:R-:W-:Y:S01]  /*0650*/  VOTEU.ALL UP1, P0 ;  /* 0x00000000003f7886 */ /* 0x000fe20000020000 */
[----:B------:R-:W-:Y:S02]  /*0660*/  @P4 IMAD.MOV.U32 R11, RZ, RZ, RZ ;  /* 0x000000ffff0b4224 */ /* 0x000fe400078e00ff */
[----:B------:R-:W1:Y:S01]  /*0670*/  @!P4 LDC R9, c[0x0][0xc] ;  /* 0x00000300ff09cb82 */ /* 0x000e620000000800 */
[----:B------:R-:W-:Y:S01]  /*0680*/  @!UP0 UMOV UR6, 0x400 ;  /* 0x0000040000068882 */ /* 0x000fe20000000000 */
[----:B------:R-:W-:-:S04]  /*0690*/  @!UP0 UIADD3 UR4, -UR4, 0x100000, URZ ;  /* 0x0010000004048890 */ /* 0x000fc8000fffe13f */
[----:B------:R-:W-:Y:S02]  /*06a0*/  @!UP0 USHF.L.U32 UR5, UR4, 0xb, URZ ;  /* 0x0000000b04058899 */ /* 0x000fe4000800063f */
[----:B------:R-:W-:Y:S01]  /*06b0*/  @!UP0 USHF.L.U32 UR4, UR4, 0x1, URZ ;  /* 0x0000000104048899 */ /* 0x000fe2000800063f */
[----:B------:R-:W2:Y:S01]  /*06c0*/  @!UP0 S2UR UR7, SR_CgaCtaId ;  /* 0x00000000000789c3 */ /* 0x000ea20000008800 */
[----:B0-----:R-:W-:-:S04]  /*06d0*/  @P4 IMAD.WIDE.U32 R6, R2, R7, R4 ;  /* 0x0000000702064225 */ /* 0x001fc800078e0004 */
[----:B------:R-:W-:Y:S02]  /*06e0*/  @P4 IMAD.MOV.U32 R14, RZ, RZ, R6 ;  /* 0x000000ffff0e4224 */ /* 0x000fe400078e0006 */
[----:B------:R-:W-:Y:S02]  /*06f0*/  @P4 IMAD.IADD R15, R7, 0x1, R11 ;  /* 0x00000001070f4824 */ /* 0x000fe400078e020b */
[----:B-1----:R-:W-:-:S04]  /*0700*/  @!P4 IMAD.WIDE.U32 R4, R9, R10, R2 ;  /* 0x0000000a0904c225 */ /* 0x002fc800078e0002 */
[----:B------:R-:W-:Y:S02]  /*0710*/  @!P4 IMAD.MOV.U32 R14, RZ, RZ, R4 ;  /* 0x000000ffff0ec224 */ /* 0x000fe400078e0004 */
[----:B------:R-:W-:Y:S01]  /*0720*/  @!P4 IMAD.MOV.U32 R15, RZ, RZ, R5 ;  /* 0x000000ffff0fc224 */ /* 0x000fe200078e0005 */
[----:B--2---:R-:W-:Y:S02]  /*0730*/  @!UP0 ULEA UR6, UR7, UR6, 0x18 ;  /* 0x0000000607068291 */ /* 0x004fe4000f8ec03f */
[----:B------:R0:W-:Y:S01]  /*0740*/  STL [R1+0x1fc], R14 ;  /* 0x0001fc0e01007387 */ /* 0x0001e20000100800 */
[----:B------:R-:W-:-:S03]  /*0750*/  VOTEU.ALL UP0, P0 ;  /* 0x00000000003f7886 */ /* 0x000fc60000000000 */
[----:B------:R0:W-:Y:S04]  /*0760*/  STL [R1+0x1f8], R15 ;  /* 0x0001f80f01007387 */ /* 0x0001e80000100800 */
[----:B------:R-:W1:Y:S02]  /*0770*/  FENCE.VIEW.ASYNC.S ;  /* 0x00000000000073c6 */ /* 0x000e640000000000 */
[----:B-1----:R0:W1:Y:S01]  /*0780*/  @!UP0 SYNCS.EXCH.64 URZ, [UR6+0x110], UR4 ;  /* 0x00011004063f85b2 */ /* 0x0020620008000100 */
[----:B------:R0:W1:Y:S01]  /*0790*/  @!UP1 SYNCS.EXCH.64 URZ, [UR6+0x118], UR4 ;  /* 0x00011804063f95b2 */ /* 0x0000620008000100 */
[----:B------:R-:W-:Y:S01]  /*07a0*/  NOP ;  /* 0x0000000000007918 */ /* 0x000fe20000000000 */
[----:B-1----:R-:W-:Y:S06]  /*07b0*/  BAR.SYNC.DEFER_BLOCKING 0x0 ;  /* 0x0000000000007b1d */ /* 0x002fec0000010000 */
[----:B0-----:R-:W-:Y:S05]  /*07c0*/  @!P1 BRA `(.L_x_4) ;  /* 0x0000015c00d09947 */ /* 0x001fea0003800000 */
[----:B------:R-:W-:-:S06]  /*07d0*/  UISETP.GT.U32.AND UP0, UPT, UR10, 0x1, UPT ;  /* 0x000000010a00788c */ /* 0x000fcc000bf04070 */
[----:B------:R-:W-:-:S13]  /*07e0*/  PLOP3.LUT P0, PT, PT, PT, UP0, 0x80, 0x0 ;  /* 0x000000000000781c */ /* 0x000fda0003f0f008 */
[----:B------:R-:W-:Y:S05]  /*07f0*/  @P0 EXIT ;  /* 0x000000000000094d */ /* 0x000fea0003800000 */
[----:B------:R-:W-:Y:S01]  /*0800*/  IMAD.MOV.U32 R5, RZ, RZ, -0x1 ;  /* 0xffffffffff057424 */ /* 0x000fe200078e00ff */
[----:B------:R-:W-:Y:S01]  /*0810*/  ULDC.64 UR4, c[0x0][0x650] ;  /* 0x0001940000047ab9 */ /* 0x000fe20000000a00 */
[----:B------:R-:W-:Y:S01]  /*0820*/  IMAD.MOV.U32 R4, RZ, RZ, -0x1 ;  /* 0xffffffffff047424 */ /* 0x000fe200078e00ff */
[----:B------:R-:W-:Y:S01]  /*0830*/  ISETP.GE.U32.AND P0, PT, R14, UR4, PT ;  /* 0x000000040e007c0c */ /* 0x000fe2000bf06070 */
[----:B------:R-:W-:Y:S01]  /*0840*/  UMOV UR61, 0xffffffff ;  /* 0xffffffff003d7882 */ /* 0x000fe20000000000 */
[----:B------:R0:W-:Y:S01]  /*0850*/  STL [R1+0x208], R5 ;  /* 0x0002080501007387 */ /* 0x0001e20000100800 */
[----:B------:R-:W-:Y:S02]  /*0860*/  PRMT R0, RZ, 0x7610, R0 ;  /* 0x00007610ff007816 */ /* 0x000fe40000000000 */
[----:B------:R-:W-:Y:S01]  /*0870*/  ISETP.GE.U32.AND.EX P0, PT, R15, UR5, PT, P0 ;  /* 0x000000050f007c0c */ /* 0x000fe2000bf06100 */
[----:B------:R0:W-:-:S12]  /*0880*/  STL [R1+0x204], R4 ;  /* 0x0002040401007387 */ /* 0x0001d80000100800 */
[----:B0-----:R-:W-:Y:S05]  /*0890*/  @P0 BRA `(.L_x_5) ;  /* 0x00000004006c0947 */ /* 0x001fea0003800000 */
[----:B------:R-:W-:Y:S01]  /*08a0*/  ULDC.64 UR12, c[0x0][0x628] ;  /* 0x00018a00000c7ab9 */ /* 0x000fe20000000a00 */
[----:B------:R-:W0:Y:S01]  /*08b0*/  LDC.64 R12, c[0x0][0x620] ;  /* 0x00018800ff0c7b82 */ /* 0x000e220000000a00 */
[----:B------:R-:W-:Y:S01]  /*08c0*/  ISETP.NE.U32.AND P0, PT, RZ, UR12, PT ;  /* 0x0000000cff007c0c */ /* 0x000fe2000bf05070 */
[----:B------:R-:W-:Y:S01]  /*08d0*/  ULDC UR11, c[0x0][0x630] ;  /* 0x00018c00000b7ab9 */ /* 0x000fe20000000800 */
[----:B------:R-:W-:Y:S02]  /*08e0*/  R2UR UR4, R14 ;  /* 0x000000000e0472ca */ /* 0x000fe400000e0000 */
[----:B------:R-:W-:Y:S02]  /*08f0*/  ISETP.NE.AND.EX P0, PT, RZ, UR13, PT, P0 ;  /* 0x0000000dff007c0c */ /* 0x000fe4000bf05300 */
[----:B------:R-:W-:-:S11]  /*0900*/  R2UR UR5, R15 ;  /* 0x000000000f0572ca */ /* 0x000fd600000e0000 */
[----:B------:R-:W-:Y:S05]  /*0910*/  @!P0 BRA `(.L_x_6) ;  /* 0x0000000000308947 */ /* 0x000fea0003800000 */
[----:B------:R-:W-:Y:S01]  /*0920*/  R2UR UR4, R14 ;  /* 0x000000000e0472ca */ /* 0x000fe200000e0000 */
[----:B------:R-:W-:Y:S01]  /*0930*/  ULDC UR8, c[0x0][0x634] ;  /* 0x00018d0000087ab9 */ /* 0x000fe20000000800 */
[----:B------:R-:W-:-:S11]  /*0940*/  R2UR UR10, R15 ;  /* 0x000000000f0a72ca */ /* 0x000fd600000e0000 */
[----:B------:R-:W-:-:S04]  /*0950*/  UIADD3 UR8, UP0, UR4, UR8, URZ ;  /* 0x0000000804087290 */ /* 0x000fc8000ff1e03f */
[----:B------:R-:W-:-:S04]  /*0960*/  UIADD3.X UR10, URZ, UR10, URZ, UP0, !UPT ;  /* 0x0000000a3f0a7290 */ /* 0x000fc800087fe43f */
[----:B------:R-:W-:-:S04]  /*0970*/  UIMAD.WIDE.U32 UR4, UR10, UR12, URZ ;  /* 0x0000000c0a0472a5 */ /* 0x000fc8000f8e003f */
[----:B------:R-:W-:Y:S02]  /*0980*/  UIMAD.WIDE.U32 UR6, UP0, UR8, UR13, UR4 ;  /* 0x0000000d080672a5 */ /* 0x000fe4000f800004 */
[----:B------:R-:W-:Y:S02]  /*0990*/  UIMAD.WIDE.U32 UR4, UR8, UR12, URZ ;  /* 0x0000000c080472a5 */ /* 0x000fe4000f8e003f */
[----:B------:R-:W-:Y:S02]  /*09a0*/  UIADD3.X UR9, URZ, URZ, URZ, UP0, !UPT ;  /* 0x0000003f3f097290 */ /* 0x000fe400087fe43f */
[----:B------:R-:W-:Y:S01]  /*09b0*/  UIADD3 URZ, UP0, UR5, UR6, URZ ;  /* 0x00000006053f7290 */ /* 0x000fe2000ff1e03f */
[----:B------:R-:W-:-:S03]  /*09c0*/  UMOV UR8, UR7 ;  /* 0x0000000700087c82 */ /* 0x000fc60008000000 */
[----:B------:R-:W-:-:S12]  /*09d0*/  UIMAD.WIDE.U32.X UR4, UR10, UR13, UR8, UP0 ;  /* 0x0000000d0a0472a5 */ /* 0x000fd800080e0408 */
.L_x_6:
[----:B------:R-:W-:Y:S01]  /*09e0*/  USHF.R.U64 UR61, UR4, UR11, UR5 ;  /* 0x0000000b043d7299 */ /* 0x000fe20008001205 */
[----:B------:R-:W1:Y:S01]  /*09f0*/  LDC R8, c[0x0][0x618] ;  /* 0x00018600ff087b82 */ /* 0x000e620000000800 */
[----:B------:R-:W-:Y:S01]  /*0a00*/  USHF.R.U32.HI UR4, URZ, UR11, UR5 ;  /* 0x0000000b3f047299 */ /* 0x000fe20008011605 */
[----:B------:R-:W-:Y:S01]  /*0a10*/  I2FP.F32.U32 R0, R2 ;  /* 0x0000000200007245 */ /* 0x000fe20000201000 */
[----:B------:R-:W-:Y:S01]  /*0a20*/  IMAD.MOV.U32 R4, RZ, RZ, R14 ;  /* 0x000000ffff047224 */ /* 0x000fe200078e000e */
[----:B------:R-:W-:Y:S01]  /*0a30*/  ULDC UR5, c[0x0][0x150] ;  /* 0x0000540000057ab9 */ /* 0x000fe20000000800 */
[----:B------:R-:W-:Y:S01]  /*0a40*/  IADD3 R7, P0, RZ, -UR61, RZ ;  /* 0x8000003dff077c10 */ /* 0x000fe2000ff1e0ff */
[----:B------:R-:W-:Y:S02]  /*0a50*/  IMAD.MOV.U32 R5, RZ, RZ, R15 ;  /* 0x000000ffff057224 */ /* 0x000fe400078e000f */
[----:B------:R-:W-:Y:S01]  /*0a60*/  FMUL R0, R0, UR5 ;  /* 0x0000000500007c20 */ /* 0x000fe20008400000 */
[----:B------:R-:W2:Y:S01]  /*0a70*/  LDC.64 R20, c[0x0][0x640] ;  /* 0x00019000ff147b82 */ /* 0x000ea20000000a00 */
[----:B------:R-:W-:Y:S01]  /*0a80*/  IMAD.X R9, RZ, RZ, ~UR4, P0 ;  /* 0x80000004ff097e24 */ /* 0x000fe200080e06ff */
[----:B------:R-:W-:Y:S01]  /*0a90*/  ULDC UR4, c[0x0][0x154] ;  /* 0x0000550000047ab9 */ /* 0x000fe20000000800 */
[----:B0-----:R-:W-:-:S02]  /*0aa0*/  IMAD.WIDE.U32 R4, R7, R12, R4 ;  /* 0x0000000c07047225 */ /* 0x001fc400078e0004 */
[----:B------:R-:W0:Y:S02]  /*0ab0*/  F2I.U32.TRUNC.NTZ R0, R0 ;  /* 0x0000000000007305 */ /* 0x000e24000020f000 */
[----:B------:R-:W-:Y:S01]  /*0ac0*/  IMAD R6, R9, R12, RZ ;  /* 0x0000000c09067224 */ /* 0x000fe200078e02ff */
[----:B------:R-:W3:Y:S03]  /*0ad0*/  LDC R3, c[0x0][0x144] ;  /* 0x00005100ff037b82 */ /* 0x000ee60000000800 */
[----:B------:R-:W-:-:S04]  /*0ae0*/  IMAD R7, R7, R13, R6 ;  /* 0x0000000d07077224 */ /* 0x000fc800078e0206 */
[----:B------:R-:W-:Y:S01]  /*0af0*/  IMAD.IADD R5, R5, 0x1, R7 ;  /* 0x0000000105057824 */ /* 0x000fe200078e0207 */
[----:B------:R-:W4:Y:S01]  /*0b00*/  LDC R14, c[0x0][0x608] ;  /* 0x00018200ff0e7b82 */ /* 0x000f220000000800 */
[----:B------:R-:W-:Y:S02]  /*0b10*/  IMAD.MOV.U32 R7, RZ, RZ, -0x1 ;  /* 0xffffffffff077424 */ /* 0x000fe400078e00ff */
[----:B0-----:R-:W-:Y:S01]  /*0b20*/  IMAD.MOV R6, RZ, RZ, -R0 ;  /* 0x000000ffff067224 */ /* 0x001fe200078e0a00 */
[----:B-1----:R-:W-:Y:S02]  /*0b30*/  SHF.R.U64 R12, R4, R8, R5 ;  /* 0x00000008040c7219 */ /* 0x002fe40000001205 */
[----:B------:R-:W-:Y:S02]  /*0b40*/  I2FP.F32.U32 R4, R10 ;  /* 0x0000000a00047245 */ /* 0x000fe40000201000 */
[----:B------:R-:W0:Y:S01]  /*0b50*/  LDC R18, c[0x0][0x658] ;  /* 0x00019600ff127b82 */ /* 0x000e220000000800 */
[----:B--2---:R-:W-:-:S02]  /*0b60*/  ISETP.NE.U32.AND P0, PT, R20, RZ, PT ;  /* 0x000000ff1400720c */ /* 0x004fc40003f05070 */
[----:B------:R-:W-:Y:S01]  /*0b70*/  FMUL R4, R4, UR4 ;  /* 0x0000000404047c20 */ /* 0x000fe20008400000 */
[----:B------:R-:W-:Y:S02]  /*0b80*/  SHF.R.U32.HI R5, RZ, R8, R5 ;  /* 0x00000008ff057219 */ /* 0x000fe40000011605 */
[----:B------:R-:W-:Y:S01]  /*0b90*/  ISETP.NE.AND.EX P0, PT, R21, RZ, PT, P0 ;  /* 0x000000ff1500720c */ /* 0x000fe20003f05300 */
[----:B------:R1:W2:Y:S01]  /*0ba0*/  F2I.U32.TRUNC.NTZ R11, R4 ;  /* 0x00000004000b7305 */ /* 0x0002a2000020f000 */
[----:B------:R-:W1:Y:S01]  /*0bb0*/  LDC R13, c[0x0][0x148] ;  /* 0x00005200ff0d7b82 */ /* 0x000e620000000800 */
[----:B---3--:R-:W-:-:S07]  /*0bc0*/  IMAD R0, R3, R6, R2 ;  /* 0x0000000603007224 */ /* 0x008fce00078e0202 */
[----:B------:R-:W3:Y:S01]  /*0bd0*/  LDC R16, c[0x0][0x600] ;  /* 0x00018000ff107b82 */ /* 0x000ee20000000800 */
[-CC-:B----4-:R-:W-:Y:S02]  /*0be0*/  SHF.R.U64 R24, R12, R14.reuse, R5.reuse ;  /* 0x0000000e0c187219 */ /* 0x190fe40000001205 */
[----:B------:R-:W-:Y:S01]  /*0bf0*/  SHF.R.U32.HI R3, RZ, R14, R5 ;  /* 0x0000000eff037219 */ /* 0x000fe20000011605 */
[----:B------:R-:W-:-:S04]  /*0c00*/  IMAD.MOV.U32 R5, RZ, RZ, 0x1 ;  /* 0x00000001ff057424 */ /* 0x000fc800078e00ff */
[----:B------:R-:W4:Y:S01]  /*0c10*/  LDC R17, c[0x0][0x648] ;  /* 0x00019200ff117b82 */ /* 0x000f220000000800 */
[-C--:B0-----:R-:W-:Y:S02]  /*0c20*/  SHF.L.U32 R2, R7, R18.reuse, RZ ;  /* 0x0000001207027219 */ /* 0x081fe400000006ff */
[--C-:B------:R-:W-:Y:S02]  /*0c30*/  SHF.R.U64 R14, R24, R18, R3.reuse ;  /* 0x00000012180e7219 */ /* 0x100fe40000001203 */
[----:B------:R-:W-:Y:S02]  /*0c40*/  LOP3.LUT R9, RZ, R2, RZ, 0x33, !PT ;  /* 0x00000002ff097212 */ /* 0x000fe400078e33ff */
[-C--:B------:R-:W-:Y:S01]  /*0c50*/  SHF.R.U32.HI R3, RZ, R18.reuse, R3 ;  /* 0x00000012ff037219 */ /* 0x080fe20000011603 */
[----:B------:R-:W0:Y:S01]  /*0c60*/  LDC R19, c[0x0][0x638] ;  /* 0x00018e00ff137b82 */ /* 0x000e220000000800 */
[----:B------:R-:W-:Y:S01]  /*0c70*/  SHF.L.U32 R8, R5, R18, RZ ;  /* 0x0000001205087219 */ /* 0x000fe200000006ff */
[----:B------:R-:W-:-:S06]  /*0c80*/  IMAD.MOV.U32 R2, RZ, RZ, R14 ;  /* 0x000000ffff027224 */ /* 0x000fcc00078e000e */
[----:B------:R-:W0:Y:S01]  /*0c90*/  LDC R22, c[0x0][0x610] ;  /* 0x00018400ff167b82 */ /* 0x000e220000000800 */
[----:B-12---:R-:W-:Y:S05]  /*0ca0*/  @!P0 BRA `(.L_x_7) ;  /* 0x0000000000288947 */ /* 0x006fea0003800000 */
[----:B------:R-:W1:Y:S02]  /*0cb0*/  LDC R7, c[0x0][0x64c] ;  /* 0x00019300ff077b82 */ /* 0x000e640000000800 */
[----:B-1----:R-:W-:-:S05]  /*0cc0*/  IADD3 R7, P0, R14, R7, RZ ;  /* 0x000000070e077210 */ /* 0x002fca0007f1e0ff */
[----:B------:R-:W-:-:S04]  /*0cd0*/  IMAD.X R15, RZ, RZ, R3, P0 ;  /* 0x000000ffff0f7224 */ /* 0x000fc800000e0603 */
[----:B------:R-:W-:-:S04]  /*0ce0*/  IMAD.WIDE.U32 R2, R15, R20, RZ ;  /* 0x000000140f027225 */ /* 0x000fc800078e00ff */
[----:B------:R-:W-:-:S04]  /*0cf0*/  IMAD.WIDE.U32 R4, P0, R7, R21, R2 ;  /* 0x0000001507047225 */ /* 0x000fc80007800002 */
[----:B------:R-:W-:-:S04]  /*0d00*/  IMAD.WIDE.U32 R2, R7, R20, RZ ;  /* 0x0000001407027225 */ /* 0x000fc800078e00ff */
[----:B------:R-:W-:Y:S01]  /*0d10*/  IMAD.X R7, RZ, RZ, RZ, P0 ;  /* 0x000000ffff077224 */ /* 0x000fe200000e06ff */
[----:B------:R-:W-:Y:S01]  /*0d20*/  IADD3 RZ, P0, R3, R4, RZ ;  /* 0x0000000403ff7210 */ /* 0x000fe20007f1e0ff */
[----:B------:R-:W-:-:S04]  /*0d30*/  IMAD.MOV.U32 R6, RZ, RZ, R5 ;  /* 0x000000ffff067224 */ /* 0x000fc800078e0005 */
[----:B------:R-:W-:-:S08]  /*0d40*/  IMAD.WIDE.U32.X R2, R15, R21, R6, P0 ;  /* 0x000000150f027225 */ /* 0x000fd000000e0406 */
.L_x_7:
[----:B----4-:R-:W-:Y:S01]  /*0d50*/  SHF.R.U64 R2, R2, R17, R3 ;  /* 0x0000001102027219 */ /* 0x010fe20000001203 */
[----:B---3--:R-:W-:Y:S01]  /*0d60*/  VIADD R3, R16, 0xffffffff ;  /* 0xffffffff10037836 */ /* 0x008fe20000000000 */
[----:B------:R-:W-:Y:S01]  /*0d70*/  LOP3.LUT R9, R24, R9, RZ, 0xc0, !PT ;  /* 0x0000000918097212 */ /* 0x000fe200078ec0ff */
[----:B------:R-:W-:Y:S02]  /*0d80*/  IMAD.MOV R11, RZ, RZ, -R11 ;  /* 0x000000ffff0b7224 */ /* 0x000fe400078e0a0b */
[----:B------:R-:W-:Y:S01]  /*0d90*/  IMAD.MOV R4, RZ, RZ, -R2 ;  /* 0x000000ffff047224 */ /* 0x000fe200078e0a02 */
[----:B------:R-:W-:Y:S01]  /*0da0*/  LOP3.LUT R12, R12, R3, RZ, 0xc0, !PT ;  /* 0x000000030c0c7212 */ /* 0x000fe200078ec0ff */
[----:B------:R-:W-:Y:S02]  /*0db0*/  @P4 IMAD R0, R13, R11, R10 ;  /* 0x0000000b0d004224 */ /* 0x000fe400078e020a */
[----:B------:R-:W-:Y:S02]  /*0dc0*/  IMAD R9, R8, R2, R9 ;  /* 0x0000000208097224 */ /* 0x000fe400078e0209 */
[----:B0-----:R-:W-:-:S02]  /*0dd0*/  IMAD R3, R4, R19, R14 ;  /* 0x0000001304037224 */ /* 0x001fc400078e020e */
[----:B------:R-:W-:Y:S02]  /*0de0*/  IMAD R2, R9, R22, R0 ;  /* 0x0000001609027224 */ /* 0x000fe400078e0200 */
[----:B------:R-:W-:Y:S02]  /*0df0*/  IMAD R3, R3, R16, R12 ;  /* 0x0000001003037224 */ /* 0x000fe400078e020c */
[----:B------:R-:W-:-:S03]  /*0e00*/  IMAD.MOV.U32 R0, RZ, RZ, 0x1 ;  /* 0x00000001ff007424 */ /* 0x000fc600078e00ff */
[----:B------:R-:W-:Y:S02]  /*0e10*/  SEL R4, R3, R2, !P4 ;  /* 0x0000000203047207 */ /* 0x000fe40006000000 */
[----:B------:R-:W-:-:S03]  /*0e20*/  SEL R2, R2, R3, !P4 ;  /* 0x0000000302027207 */ /* 0x000fc60006000000 */
[----:B------:R0:W-:Y:S04]  /*0e30*/  STL [R1+0x204], R4 ;  /* 0x0002040401007387 */ /* 0x0001e80000100800 */
[----:B------:R0:W-:Y:S02]  /*0e40*/  STL [R1+0x208], R2 ;  /* 0x0002080201007387 */ /* 0x0001e40000100800 */
.L_x_5:
[----:B------:R-:W-:-:S08]  /*0e50*/  NOP ;  /* 0x0000000000007918 */ /* 0x000fd00000000000 */
[----:B------:R-:W1:Y:S02]  /*0e60*/  USETMAXREG.TRY_ALLOC.CTAPOOL UP0, 0xe8 ;  /* 0x000000e8000079c8 */ /* 0x000e640008000600 */
[----:B-1----:R-:W-:-:S13]  /*0e70*/  PLOP3.LUT P0, PT, PT, PT, UP0, 0x80, 0x0 ;  /* 0x000000000000781c */ /* 0x002fda0003f0f008 */
[----:B------:R-:W-:Y:S05]  /*0e80*/  @!P0 BRA `(.L_x_5) ;  /* 0xfffffffc00f08947 */ /* 0x000fea000383ffff */
[----:B------:R-:W-:Y:S01]  /*0e90*/  ULDC.64 UR4, c[0x0][0x598] ;  /* 0x0001660000047ab9 */ /* 0x000fe20000000a00 */
[----:B------:R-:W-:Y:S01]  /*0ea0*/  ULDC.64 UR52, c[0x0][0x208] ;  /* 0x0000820000347ab9 */ /* 0x000fe20000000a00 */
[----:B------:R-:W-:-:S04]  /*0eb0*/  ISETP.NE.U32.AND P0, PT, RZ, UR4, PT ;  /* 0x00000004ff007c0c */ /* 0x000fc8000bf05070 */
[----:B------:R-:W-:-:S13]  /*0ec0*/  ISETP.NE.AND.EX P0, PT, RZ, UR5, PT, P0 ;  /* 0x00000005ff007c0c */ /* 0x000fda000bf05300 */
[----:B------:R-:W-:Y:S05]  /*0ed0*/  @!P0 BRA `(.L_x_8) ;  /* 0x0000000000208947 */ /* 0x000fea0003800000 */
[----:B0-----:R-:W0:Y:S02]  /*0ee0*/  LDC.64 R2, c[0x0][0x598] ;  /* 0x00016600ff027b82 */ /* 0x001e240000000a00 */
[----:B0-----:R-:W2:Y:S02]  /*0ef0*/  LDG.E.64 R2, desc[UR52][R2.64] ;  /* 0x0000003402027981 */ /* 0x001ea4000c1e1b00 */
[----:B--2---:R-:W-:-:S04]  /*0f00*/  ISETP.NE.U32.AND P0, PT, R2, RZ, PT ;  /* 0x000000ff0200720c */ /* 0x004fc80003f05070 */
[----:B------:R-:W-:-:S13]  /*0f10*/  ISETP.NE.AND.EX P0, PT, R3, RZ, PT, P0 ;  /* 0x000000ff0300720c */ /* 0x000fda0003f05300 */
[----:B------:R-:W-:Y:S05]  /*0f20*/  @!P0 BRA `(.L_x_8) ;  /* 0x00000000000c8947 */ /* 0x000fea0003800000 */
[----:B------:R-:W2:Y:S02]  /*0f30*/  LD.E R2, desc[UR52][R2.64] ;  /* 0x0000003402027980 */ /* 0x000ea4000c101900 */
[----:B--2---:R-:W-:Y:S01]  /*0f40*/  R2UR UR4, R2 ;  /* 0x00000000020472ca */ /* 0x004fe200000e0000 */
[----:B------:R-:W-:-:S14]  /*0f50*/  BRA `(.L_x_9) ;  /* 0x0000000000247947 */ /* 0x000fdc0003800000 */
.L_x_8:
[----:B------:R-:W-:Y:S02]  /*0f60*/  ULDC.64 UR4, c[0x0][0x588] ;  /* 0x0001620000047ab9 */ /* 0x000fe40000000a00 */
[----:B------:R-:W-:-:S04]  /*0f70*/  ISETP.NE.U32.AND P0, PT, RZ, UR4, PT ;  /* 0x00000004ff007c0c */ /* 0x000fc8000bf05070 */
[----:B------:R-:W-:-:S13]  /*0f80*/  ISETP.NE.AND.EX P0, PT, RZ, UR5, PT, P0 ;  /* 0x00000005ff007c0c */ /* 0x000fda000bf05300 */
[----:B------:R-:W-:Y:S05]  /*0f90*/  @!P0 BRA `(.L_x_10) ;  /* 0x0000000000108947 */ /* 0x000fea0003800000 */
[----:B0-----:R-:W0:Y:S02]  /*0fa0*/  LDC.64 R2, c[0x0][0x588] ;  /* 0x00016200ff027b82 */ /* 0x001e240000000a00 */
[----:B0-----:R-:W2:Y:S02]  /*0fb0*/  LDG.E R2, desc[UR52][R2.64] ;  /* 0x0000003402027981 */ /* 0x001ea4000c1e1900 */
[----:B--2---:R-:W-:Y:S01]  /*0fc0*/  R2UR UR4, R2 ;  /* 0x00000000020472ca */ /* 0x004fe200000e0000 */
[----:B------:R-:W-:-:S14]  /*0fd0*/  BRA `(.L_x_9) ;  /* 0x0000000000047947 */ /* 0x000fdc0003800000 */
.L_x_10:
[----:B------:R-:W-:-:S05]  /*0fe0*/  ULDC UR4, c[0x0][0x580] ;  /* 0x0001600000047ab9 */ /* 0x000fca0000000800 */
.L_x_9:
[----:B------:R-:W-:Y:S02]  /*0ff0*/  ULDC.64 UR6, c[0x0][0x5a0] ;  /* 0x0001680000067ab9 */ /* 0x000fe40000000a00 */
        /* <DEDUP_REMOVED lines=11> */
.L_x_11:
        /* <DEDUP_REMOVED lines=8> */
.L_x_13:
[----:B------:R-:W-:-:S05]  /*1130*/  ULDC UR5, c[0x0][0x584] ;  /* 0x0001610000057ab9 */ /* 0x000fca0000000800 */
.L_x_12:
[----:B------:R-:W-:-:S13]  /*1140*/  LOP3.LUT P0, RZ, R0, 0xff, RZ, 0xc0, !PT ;  /* 0x000000ff00ff7812 */ /* 0x000fda000780c0ff */
[----:B------:R-:W-:Y:S05]  /*1150*/  @!P0 EXIT ;  /* 0x000000000000894d */ /* 0x000fea0003800000 */
[----:B------:R-:W-:Y:S01]  /*1160*/  ULDC UR6, c[0x0][0x28c] ;  /* 0x0000a30000067ab9 */ /* 0x000fe20000000800 */
[----:B------:R-:W-:Y:S02]  /*1170*/  ULOP3.LUT UR57, UR58, 0x1, URZ, 0xfc, !UPT ;  /* 0x000000013a397892 */ /* 0x000fe4000f8efc3f */
[----:B------:R-:W-:Y:S01]  /*1180*/  UIADD3 UR6, UR6, 0x1f, URZ ;  /* 0x0000001f06067890 */ /* 0x000fe2000fffe03f */
[----:B------:R-:W-:-:S03]  /*1190*/  UMOV UR59, URZ ;  /* 0x0000003f003b7c82 */ /* 0x000fc60008000000 */
[----:B------:R-:W-:-:S04]  /*11a0*/  USHF.R.S32.HI UR7, URZ, 0x1f, UR6 ;  /* 0x0000001f3f077899 */ /* 0x000fc80008011406 */
[----:B------:R-:W-:-:S03]  /*11b0*/  ULEA.HI UR7, UR7, UR6, URZ, 0x5 ;  /* 0x0000000607077291 */ /* 0x000fc6000f8f283f */
[----:B------:R-:W-:Y:S01]  /*11c0*/  UMOV UR6, URZ ;  /* 0x0000003f00067c82 */ /* 0x000fe20008000000 */
[----:B------:R-:W-:Y:S01]  /*11d0*/  USHF.R.S32.HI UR60, URZ, 0x5, UR7 ;  /* 0x000000053f3c7899 */ /* 0x000fe20008011407 */
[----:B------:R-:W-:-:S05]  /*11e0*/  IMAD.U32 R0, RZ, RZ, UR6 ;  /* 0x00000006ff007e24 */ /* 0x000fca000f8e00ff */
[----:B------:R1:W-:Y:S06]  /*11f0*/  STL [R1+0x200], R0 ;  /* 0x0002000001007387 */ /* 0x0003ec0000100800 */
.L_x_390:
[----:B0-----:R-:W2:Y:S01]  /*1200*/  LDL R2, [R1+0x200] ;  /* 0x0002000001027983 */ /* 0x001ea20000100800 */
[----:B------:R-:W0:Y:S01]  /*1210*/  S2UR UR12, SR_CgaCtaId ;  /* 0x00000000000c79c3 */ /* 0x000e220000008800 */
[----:B------:R-:W-:Y:S01]  /*1220*/  UMOV UR11, 0x400 ;  /* 0x00000400000b7882 */ /* 0x000fe20000000000 */
[----:B------:R-:W-:Y:S01]  /*1230*/  UMOV UR54, URZ ;  /* 0x0000003f00367c82 */ /* 0x000fe20008000000 */
[----:B------:R-:W-:Y:S01]  /*1240*/  STL [R1+0x1f4], RZ ;  /* 0x0001f4ff01007387 */ /* 0x000fe20000100800 */
[----:B------:R-:W-:Y:S01]  /*1250*/  UMOV UR8, URZ ;  /* 0x0000003f00087c82 */ /* 0x000fe20008000000 */
[----:B------:R-:W-:Y:S01]  /*1260*/  UMOV UR9, URZ ;  /* 0x0000003f00097c82 */ /* 0x000fe20008000000 */
[----:B------:R-:W-:Y:S01]  /*1270*/  CS2R R4, SRZ ;  /* 0x0000000000047805 */ /* 0x000fe2000001ff00 */
[----:B------:R-:W-:Y:S01]  /*1280*/  STL [R1+0x1f0], RZ ;  /* 0x0001f0ff01007387 */ /* 0x000fe20000100800 */
[----:B------:R-:W-:Y:S02]  /*1290*/  CS2R R6, SRZ ;  /* 0x0000000000067805 */ /* 0x000fe4000001ff00 */
[----:B------:R-:W-:-:S02]  /*12a0*/  CS2R R8, SRZ ;  /* 0x0000000000087805 */ /* 0x000fc4000001ff00 */
[----:B------:R-:W-:Y:S01]  /*12b0*/  CS2R R10, SRZ ;  /* 0x00000000000a7805 */ /* 0x000fe2000001ff00 */
[----:B------:R-:W-:Y:S01]  /*12c0*/  STL [R1+0x1ec], RZ ;  /* 0x0001ecff01007387 */ /* 0x000fe20000100800 */
[----:B------:R-:W-:Y:S02]  /*12d0*/  CS2R R12, SRZ ;  /* 0x00000000000c7805 */ /* 0x000fe4000001ff00 */
[----:B------:R-:W-:Y:S02]  /*12e0*/  CS2R R14, SRZ ;  /* 0x00000000000e7805 */ /* 0x000fe4000001ff00 */
        /* <DEDUP_REMOVED lines=22> */
[----:B------:R-:W-:Y:S01]  /*1450*/  CS2R R224, SRZ ;  /* 0x0000000000e07805 */ /* 0x000fe2000001ff00 */
[----:B------:R-:W-:Y:S01]  /*1460*/  IMAD.MOV.U32 R226, RZ, RZ, RZ ;  /* 0x000000ffffe27224 */ /* 0x000fe200078e00ff */
[----:B------:R-:W-:Y:S01]  /*1470*/  CS2R R192, SRZ ;  /* 0x0000000000c07805 */ /* 0x000fe2000001ff00 */
[----:B------:R-:W-:Y:S01]  /*1480*/  STL [R1+0x1d0], RZ ;  /* 0x0001d0ff01007387 */ /* 0x000fe20000100800 */
[----:B------:R-:W-:Y:S02]  /*1490*/  CS2R R194, SRZ ;  /* 0x0000000000c27805 */ /* 0x000fe4000001ff00 */
[----:B------:R-:W-:Y:S02]  /*14a0*/  CS2R R196, SRZ ;  /* 0x0000000000c47805 */ /* 0x000fe4000001ff00 */
[----:B------:R-:W-:Y:S01]  /*14b0*/  CS2R R198, SRZ ;  /* 0x0000000000c67805 */ /* 0x000fe2000001ff00 */
[----:B------:R-:W-:Y:S01]  /*14c0*/  STL [R1+0x1cc], RZ ;  /* 0x0001ccff01007387 */ /* 0x000fe20000100800 */
[----:B------:R-:W-:-:S02]  /*14d0*/  CS2R R184, SRZ ;  /* 0x0000000000b87805 */ /* 0x000fc4000001ff00 */
[----:B------:R-:W-:Y:S02]  /*14e0*/  CS2R R186, SRZ ;  /* 0x0000000000ba7805 */ /* 0x000fe4000001ff00 */
        /* <DEDUP_REMOVED lines=88> */
[----:B-1----:R-:W-:Y:S01]  /*1a70*/  CS2R R48, SRZ ;  /* 0x0000000000307805 */ /* 0x002fe2000001ff00 */
        /* <DEDUP_REMOVED lines=13> */
[----:B----4-:R-:W-:-:S02]  /*1b50*/  CS2R R36, SRZ ;  /* 0x0000000000247805 */ /* 0x010fc4000001ff00 */
[----:B---3--:R-:W-:Y:S02]  /*1b60*/  CS2R R38, SRZ ;  /* 0x0000000000267805 */ /* 0x008fe4000001ff00 */
[----:B------:R-:W-:Y:S01]  /*1b70*/  CS2R R24, SRZ ;  /* 0x0000000000187805 */ /* 0x000fe2000001ff00 */
[----:B------:R-:W-:Y:S01]  /*1b80*/  STL [R1+0x160], RZ ;  /* 0x000160ff01007387 */ /* 0x000fe20000100800 */
[----:B------:R-:W-:Y:S02]  /*1b90*/  CS2R R26, SRZ ;  /* 0x00000000001a7805 */ /* 0x000fe4000001ff00 */
[----:B------:R-:W-:Y:S02]  /*1ba0*/  CS2R R28, SRZ ;  /* 0x00000000001c7805 */ /* 0x000fe4000001ff00 */
[----:B------:R-:W-:Y:S01]  /*1bb0*/  CS2R R30, SRZ ;  /* 0x00000000001e7805 */ /* 0x000fe2000001ff00 */
[----:B------:R-:W-:Y:S01]  /*1bc0*/  STL [R1+0x15c], RZ ;  /* 0x00015cff01007387 */ /* 0x000fe20000100800 */
[----:B-1----:R-:W1:Y:S03]  /*1bd0*/  S2R R0, SR_TID.X ;  /* 0x0000000000007919 */ /* 0x002e660000002100 */
[----:B------:R-:W-:Y:S04]  /*1be0*/  STL [R1+0x158], RZ ;  /* 0x000158ff01007387 */ /* 0x000fe80000100800 */
[----:B------:R-:W-:Y:S04]  /*1bf0*/  STL [R1+0x154], RZ ;  /* 0x000154ff01007387 */ /* 0x000fe80000100800 */
[----:B------:R-:W-:Y:S04]  /*1c00*/  STL [R1+0x150], RZ ;  /* 0x000150ff01007387 */ /* 0x000fe80000100800 */
[----:B------:R-:W-:Y:S04]  /*1c10*/  STL [R1+0x14c], RZ ;  /* 0x00014cff01007387 */ /* 0x000fe80000100800 */
[----:B------:R-:W-:Y:S04]  /*1c20*/  STL [R1+0x148], RZ ;  /* 0x000148ff01007387 */ /* 0x000fe80000100800 */
[----:B------:R-:W-:Y:S04]  /*1c30*/  STL [R1+0x144], RZ ;  /* 0x000144ff01007387 */ /* 0x000fe80000100800 */
[----:B------:R-:W-:Y:S04]  /*1c40*/  STL [R1+0x140], RZ ;  /* 0x000140ff01007387 */ /* 0x000fe80000100800 */
[----:B------:R-:W-:Y:S01]  /*1c50*/  STL [R1+0x13c], RZ ;  /* 0x00013cff01007387 */ /* 0x000fe20000100800 */
[----:B-1----:R-:W-:-:S03]  /*1c60*/  LOP3.LUT R0, R0, 0x80, RZ, 0xc0, !PT ;  /* 0x0000008000007812 */ /* 0x002fc600078ec0ff */
[----:B------:R-:W-:Y:S01]  /*1c70*/  STL [R1+0x138], RZ ;  /* 0x000138ff01007387 */ /* 0x000fe20000100800 */
[----:B------:R-:W-:-:S03]  /*1c80*/  SHF.R.U32.HI R0, RZ, 0x7, R0 ;  /* 0x00000007ff007819 */ /* 0x000fc60000011600 */
[----:B------:R-:W-:Y:S04]  /*1c90*/  STL [R1+0x134], RZ ;  /* 0x000134ff01007387 */ /* 0x000fe80000100800 */
        /* <DEDUP_REMOVED lines=25> */
[----:B--2---:R-:W-:-:S02]  /*1e30*/  R2UR UR6, R2 ;  /* 0x00000000020672ca */ /* 0x004fc400000e0000 */
[----:B------:R-:W1:Y:S01]  /*1e40*/  LDC R2, c[0x0][0x28c] ;  /* 0x0000a300ff027b82 */ /* 0x000e620000000800 */
[----:B------:R-:W-:Y:S04]  /*1e50*/  STL [R1+0xcc], RZ ;  /* 0x0000ccff01007387 */ /* 0x000fe80000100800 */
[----:B------:R-:W-:Y:S04]  /*1e60*/  STL [R1+0xc8], RZ ;  /* 0x0000c8ff01007387 */ /* 0x000fe80000100800 */
[----:B------:R-:W-:Y:S02]  /*1e70*/  STL [R1+0xc4], RZ ;  /* 0x0000c4ff01007387 */ /* 0x000fe40000100800 */
[----:B------:R-:W-:-:S02]  /*1e80*/  IMAD.U32 R227, RZ, RZ, UR6 ;  /* 0x00000006ffe37e24 */ /* 0x000fc4000f8e00ff */
[----:B------:R-:W-:Y:S04]  /*1e90*/  STL [R1+0xc0], RZ ;  /* 0x0000c0ff01007387 */ /* 0x000fe80000100800 */
[----:B------:R-:W-:Y:S04]  /*1ea0*/  STL [R1+0xbc], RZ ;  /* 0x0000bcff01007387 */ /* 0x000fe80000100800 */
[----:B------:R-:W-:Y:S01]  /*1eb0*/  STL [R1+0xb8], RZ ;  /* 0x0000b8ff01007387 */ /* 0x000fe20000100800 */
[----:B-1----:R-:W-:-:S03]  /*1ec0*/  ISETP.GE.AND P0, PT, R2, 0x1, PT ;  /* 0x000000010200780c */ /* 0x002fc60003f06270 */
[----:B------:R-:W-:Y:S01]  /*1ed0*/  STL [R1+0xb4], RZ ;  /* 0x0000b4ff01007387 */ /* 0x000fe20000100800 */
[----:B------:R-:W-:-:S03]  /*1ee0*/  CS2R R2, SRZ ;  /* 0x0000000000027805 */ /* 0x000fc6000001ff00 */
[----:B------:R-:W1:Y:S04]  /*1ef0*/  SHFL.IDX PT, R0, R0, RZ, 0x1f ;  /* 0x00001fff00007589 */ /* 0x000e6800000e0000 */
[----:B------:R2:W-:Y:S04]  /*1f00*/  STL [R1+0xb0], RZ ;  /* 0x0000b0ff01007387 */ /* 0x0005e80000100800 */
[----:B------:R2:W-:Y:S04]  /*1f10*/  STL [R1+0xac], RZ ;  /* 0x0000acff01007387 */ /* 0x0005e80000100800 */
[----:B------:R2:W-:Y:S04]  /*1f20*/  STL [R1+0xa8], RZ ;  /* 0x0000a8ff01007387 */ /* 0x0005e80000100800 */
[----:B------:R2:W-:Y:S04]  /*1f30*/  STL [R1+0xa4], RZ ;  /* 0x0000a4ff01007387 */ /* 0x0005e80000100800 */
[----:B------:R2:W-:Y:S04]  /*1f40*/  STL [R1+0xa0], RZ ;  /* 0x0000a0ff01007387 */ /* 0x0005e80000100800 */
[----:B------:R2:W-:Y:S01]  /*1f50*/  STL [R1+0x9c], RZ ;  /* 0x00009cff01007387 */ /* 0x0005e20000100800 */
[----:B-1----:R-:W-:Y:S01]  /*1f60*/  R2UR UR7, R0 ;  /* 0x00000000000772ca */ /* 0x002fe200000e0000 */
[----:B------:R-:W-:-:S02]  /*1f70*/  IMAD.MOV.U32 R0, RZ, RZ, RZ ;  /* 0x000000ffff007224 */ /* 0x000fc400078e00ff */
[----:B------:R2:W-:Y:S04]  /*1f80*/  STL [R1+0x98], RZ ;  /* 0x000098ff01007387 */ /* 0x0005e80000100800 */
[----:B------:R2:W-:Y:S04]  /*1f90*/  STL [R1+0x94], RZ ;  /* 0x000094ff01007387 */ /* 0x0005e80000100800 */
[----:B------:R2:W-:Y:S02]  /*1fa0*/  STL [R1+0x90], RZ ;  /* 0x000090ff01007387 */ /* 0x0005e40000100800 */
[----:B------:R-:W-:-:S02]  /*1fb0*/  ULEA.HI UR6, UR7, UR7, URZ, 0x1 ;  /* 0x0000000707067291 */ /* 0x000fc4000f8f083f */
[----:B------:R2:W-:Y:S02]  /*1fc0*/  STL [R1+0x8c], RZ ;  /* 0x00008cff01007387 */ /* 0x0005e40000100800 */
[----:B------:R-:W-:Y:S02]  /*1fd0*/  ULOP3.LUT UR10, UR6, 0x1ffffe, URZ, 0xc0, !UPT ;  /* 0x001ffffe060a7892 */ /* 0x000fe4000f8ec03f */
[----:B------:R2:W-:Y:S01]  /*1fe0*/  STL [R1+0x88], RZ ;  /* 0x000088ff01007387 */ /* 0x0005e20000100800 */
[----:B0-----:R-:W-:Y:S02]  /*1ff0*/  ULEA UR6, UR12, UR11, 0x18 ;  /* 0x0000000b0c067291 */ /* 0x001fe4000f8ec03f */
[----:B------:R-:W-:Y:S01]  /*2000*/  UIADD3 UR10, UR7, -UR10, URZ ;  /* 0x8000000a070a7290 */ /* 0x000fe2000fffe03f */
[----:B------:R2:W-:Y:S02]  /*2010*/  STL [R1+0x84], RZ ;  /* 0x000084ff01007387 */ /* 0x0005e40000100800 */
[----:B------:R-:W-:Y:S01]  /*2020*/  UMOV UR7, UR59 ;  /* 0x0000003b00077c82 */ /* 0x000fe20008000000 */
[----:B------:R-:W-:Y:S01]  /*2030*/  ULEA UR10, UR10, UR6, 0xb ;  /* 0x000000060a0a7291 */ /* 0x000fe2000f8e583f */
[----:B------:R2:W-:Y:S03]  /*2040*/  STL [R1+0x80], RZ ;  /* 0x000080ff01007387 */ /* 0x0005e60000100800 */
[----:B------:R-:W-:Y:S01]  /*2050*/  UIADD3 UR10, UR10, 0x200, URZ ;  /* 0x000002000a0a7890 */ /* 0x000fe2000fffe03f */
[----:B------:R2:W-:Y:S03]  /*2060*/  STL [R1+0x7c], RZ ;  /* 0x00007cff01007387 */ /* 0x0005e60000100800 */
[----:B------:R-:W-:Y:S01]  /*2070*/  USHF.R.U32.HI UR10, URZ, 0x4, UR10 ;  /* 0x000000043f0a7899 */ /* 0x000fe2000801160a */
[----:B------:R2:W-:Y:S03]  /*2080*/  STL [R1+0x78], RZ ;  /* 0x000078ff01007387 */ /* 0x0005e60000100800 */
[----:B------:R-:W-:Y:S01]  /*2090*/  ULOP3.LUT UR56, UR10, 0x3fff, URZ, 0xc0, !UPT ;  /* 0x00003fff0a387892 */ /* 0x000fe2000f8ec03f */
[----:B------:R2:W-:Y:S04]  /*20a0*/  STL [R1+0x74], RZ ;  /* 0x000074ff01007387 */ /* 0x0005e80000100800 */
        /* <DEDUP_REMOVED lines=28> */
[----:B------:R2:W-:Y:S01]  /*2270*/  STL [R1], RZ ;  /* 0x000000ff01007387 */ /* 0x0005e20000100800 */
[----:B------:R-:W-:Y:S05]  /*2280*/  @!P0 BRA `(.L_x_14) ;  /* 0x0000002400148947 */ /* 0x000fea0003800000 */
[----:B------:R-:W-:-:S06]  /*2290*/  UISETP.NE.AND UP0, UPT, UR57, 0x3, UPT ;  /* 0x000000033900788c */ /* 0x000fcc000bf05270 */
[----:B------:R-:W-:-:S13]  /*22a0*/  PLOP3.LUT P1, PT, PT, PT, UP0, 0x80, 0x0 ;  /* 0x000000000000781c */ /* 0x000fda0003f2f008 */
[----:B------:R-:W-:Y:S05]  /*22b0*/  @!P1 BRA `(.L_x_15) ;  /* 0x0000000000049947 */ /* 0x000fea0003800000 */
[----:B------:R-:W-:Y:S01]  /*22c0*/  BPT.TRAP 0x1 ;  /* 0x000000040000795c */ /* 0x000fe20000300000 */
.L_x_15:
[----:B------:R-:W3:Y:S01]  /*22d0*/  LDL R0, [R1+0x200] ;  /* 0x0002000001007983 */ /* 0x000ee20000100800 */
[----:B------:R-:W-:Y:S01]  /*22e0*/  ULEA UR7, UR59, UR6, 0x3 ;  /* 0x000000063b077291 */ /* 0x000fe2000f8e183f */
[----:B---3--:R-:W-:-:S13]  /*22f0*/  R2UR UR8, R0 ;  /* 0x00000000000872ca */ /* 0x008fda00000e0000 */
[----:B------:R-:W-:-:S05]  /*2300*/  IMAD.U32 R0, RZ, RZ, UR8 ;  /* 0x00000008ff007e24 */ /* 0x000fca000f8e00ff */
[----:B------:R-:W-:-:S04]  /*2310*/  SHF.L.U32 R0, R0, 0x1f, RZ ;  /* 0x0000001f00007819 */ /* 0x000fc800000006ff */
[----:B------:R0:W1:Y:S01]  /*2320*/  SYNCS.PHASECHK.TRANS64.TRYWAIT P0, [UR7], R0 ;  /* 0x00000000ff0075a7 */ /* 0x0000620008000147 */
[----:B------:R-:W-:Y:S05]  /*2330*/  @!P1 BRA `(.L_x_16) ;  /* 0x0000000000049947 */ /* 0x000fea0003800000 */
[----:B------:R-:W-:Y:S01]  /*2340*/  BPT.TRAP 0x1 ;  /* 0x000000040000795c */ /* 0x000fe20000300000 */
.L_x_16:
[----:B------:R3:W-:Y:S01]  /*2350*/  STL [R1+0x1f4], RZ ;  /* 0x0001f4ff01007387 */ /* 0x0007e20000100800 */
[----:B------:R-:W-:Y:S01]  /*2360*/  UMOV UR54, 0x1 ;  /* 0x0000000100367882 */ /* 0x000fe20000000000 */
[----:B-1----:R-:W-:Y:S05]  /*2370*/  @P0 BRA `(.L_x_17) ;  /* 0x0000000000080947 */ /* 0x002fea0003800000 */
[----:B------:R-:W1:Y:S02]  /*2380*/  SYNCS.PHASECHK.TRANS64.TRYWAIT P0, [UR7], R0 ;  /* 0x00000000ff0075a7 */ /* 0x000e640008000147 */
[----:B-1----:R-:W-:Y:S05]  /*2390*/  @!P0 BRA `(.L_x_18) ;  /* 0x00000160004c8947 */ /* 0x002fea0003800000 */
.L_x_17:
[----:B------:R4:W-:Y:S01]  /*23a0*/  STL [R1+0x1f0], RZ ;  /* 0x0001f0ff01007387 */ /* 0x0009e20000100800 */
[----:B------:R-:W-:Y:S01]  /*23b0*/  UIADD3 UR7, UR6, 0x20200, URZ ;  /* 0x0002020006077890 */ /* 0x000fe2000fffe03f */
[----:B------:R-:W-:Y:S01]  /*23c0*/  WARPGROUP.ARRIVE ;  /* 0x00000000000079c5 */ /* 0x000fe20000000000 */
[----:B------:R-:W-:Y:S01]  /*23d0*/  ULOP3.LUT UR12, UR56, 0x10000, URZ, 0xfc, !UPT ;  /* 0x00010000380c7892 */ /* 0x000fe2000f8efc3f */
[----:B------:R4:W-:Y:S01]  /*23e0*/  STL [R1+0x1ec], RZ ;  /* 0x0001ecff01007387 */ /* 0x0009e20000100800 */
[----:B------:R-:W-:Y:S01]  /*23f0*/  USHF.R.U32.HI UR7, URZ, 0x4, UR7 ;  /* 0x000000043f077899 */ /* 0x000fe20008011607 */
[----:B01----:R-:W-:Y:S01]  /*2400*/  IMAD.MOV.U32 R0, RZ, RZ, RZ ;  /* 0x000000ffff007224 */ /* 0x003fe200078e00ff */
[----:B------:R-:W-:Y:S01]  /*2410*/  ULEA UR12, UR59, UR12, 0x9 ;  /* 0x0000000c3b0c7291 */ /* 0x000fe2000f8e483f */
[----:B------:R4:W-:Y:S01]  /*2420*/  STL [R1+0x1e8], RZ ;  /* 0x0001e8ff01007387 */ /* 0x0009e20000100800 */
[----:B------:R-:W-:Y:S01]  /*2430*/  ULOP3.LUT UR7, UR7, 0x3fff, URZ, 0xc0, !UPT ;  /* 0x00003fff07077892 */ /* 0x000fe2000f8ec03f */
[----:B------:R-:W-:Y:S01]  /*2440*/  CS2R R2, SRZ ;  /* 0x0000000000027805 */ /* 0x000fe2000001ff00 */
[----:B------:R-:W-:Y:S01]  /*2450*/  UMOV UR13, 0xc0000010 ;  /* 0xc0000010000d7882 */ /* 0x000fe20000000000 */
[----:B------:R4:W-:Y:S01]  /*2460*/  STL [R1+0x1e4], RZ ;  /* 0x0001e4ff01007387 */ /* 0x0009e20000100800 */
[----:B------:R-:W-:Y:S01]  /*2470*/  ULOP3.LUT UR7, UR7, 0x10000, URZ, 0xfc, !UPT ;  /* 0x0001000007077892 */ /* 0x000fe2000f8efc3f */
[----:B------:R-:W-:Y:S01]  /*2480*/  CS2R R4, SRZ ;  /* 0x0000000000047805 */ /* 0x000fe2000001ff00 */
[----:B------:R-:W-:Y:S01]  /*2490*/  UMOV UR15, 0xc0000010 ;  /* 0xc0000010000f7882 */ /* 0x000fe20000000000 */
[----:B------:R4:W-:Y:S01]  /*24a0*/  STL [R1+0x1e0], RZ ;  /* 0x0001e0ff01007387 */ /* 0x0009e20000100800 */
[----:B------:R-:W-:Y:S01]  /*24b0*/  UIMAD UR14, UR59, 0x160, UR7 ;  /* 0x000001603b0e78a4 */ /* 0x000fe2000f8e0207 */
[----:B------:R-:W-:Y:S01]  /*24c0*/  CS2R R6, SRZ ;  /* 0x0000000000067805 */ /* 0x000fe2000001ff00 */
[----:B------:R-:W-:Y:S01]  /*24d0*/  UMOV UR48, UR12 ;  /* 0x0000000c00307c82 */ /* 0x000fe20008000000 */
[----:B------:R4:W-:Y:S01]  /*24e0*/  STL [R1+0x1dc], RZ ;  /* 0x0001dcff01007387 */ /* 0x0009e20000100800 */
[----:B------:R-:W-:Y:S01]  /*24f0*/  UIADD3 UR50, UR14, 0x20, URZ ;  /* 0x000000200e327890 */ /* 0x000fe2000fffe03f */
[----:B------:R-:W-:Y:S01]  /*2500*/  CS2R R8, SRZ ;  /* 0x0000000000087805 */ /* 0x000fe2000001ff00 */
[----:B------:R-:W-:Y:S01]  /*2510*/  UIADD3 UR46, UR14, 0x40, URZ ;  /* 0x000000400e2e7890 */ /* 0x000fe2000fffe03f */
[----:B------:R4:W-:Y:S01]  /*2520*/  STL [R1+0x1d8], RZ ;  /* 0x0001d8ff01007387 */ /* 0x0009e20000100800 */
[----:B------:R-:W-:-:S02]  /*2530*/  UIADD3 UR10, UR14, 0x60, URZ ;  /* 0x000000600e0a7890 */ /* 0x000fc4000fffe03f */
[----:B------:R-:W-:Y:S01]  /*2540*/  QGMMA.64x16x32.F32.E4M3.E4M3 R192, gdesc[UR12], RZ, !UPT ;  /* 0x002000000cc079f3 */ /* 0x000fe2000c7008ff */
[----:B------:R-:W-:Y:S01]  /*2550*/  UIADD3 UR26, UR14, 0x80, URZ ;  /* 0x000000800e1a7890 */ /* 0x000fe2000fffe03f */
[----:B------:R4:W-:Y:S01]  /*2560*/  STL [R1+0x1d4], RZ ;  /* 0x0001d4ff01007387 */ /* 0x0009e20000100800 */
[----:B------:R-:W-:Y:S01]  /*2570*/  UIADD3 UR18, UR14, 0xa0, URZ ;  /* 0x000000a00e127890 */ /* 0x000fe2000fffe03f */
[----:B------:R-:W-:Y:S01]  /*2580*/  CS2R R10, SRZ ;  /* 0x00000000000a7805 */ /* 0x000fe2000001ff00 */
[----:B------:R-:W-:Y:S01]  /*2590*/  UIADD3 UR22, UR14, 0xc0, URZ ;  /* 0x000000c00e167890 */ /* 0x000fe2000fffe03f */
[----:B------:R4:W-:Y:S01]  /*25a0*/  STL [R1+0x1d0], RZ ;  /* 0x0001d0ff01007387 */ /* 0x0009e20000100800 */
[----:B------:R-:W-:Y:S01]  /*25b0*/  UIADD3 UR30, UR14, 0xe0, URZ ;  /* 0x000000e00e1e7890 */ /* 0x000fe2000fffe03f */
[----:B------:R-:W-:Y:S01]  /*25c0*/  CS2R R12, SRZ ;  /* 0x00000000000c7805 */ /* 0x000fe2000001ff00 */
[----:B------:R-:W-:Y:S01]  /*25d0*/  UMOV UR49, UR13 ;  /* 0x0000000d00317c82 */ /* 0x000fe20008000000 */
[----:B------:R4:W-:Y:S01]  /*25e0*/  STL [R1+0x1cc], RZ ;  /* 0x0001ccff01007387 */ /* 0x0009e20000100800 */
[----:B------:R-:W-:Y:S01]  /*25f0*/  UMOV UR51, 0xc0000010 ;  /* 0xc000001000337882 */ /* 0x000fe20000000000 */
[----:B------:R-:W-:Y:S01]  /*2600*/  UIADD3 UR34, UR14, 0x100, URZ ;  /* 0x000001000e227890 */ /* 0x000fe2000fffe03f */
[----:B------:R-:W-:Y:S01]  /*2610*/  QGMMA.64x16x32.F32.E4M3.E4M3 R176, gdesc[UR48], RZ, !UPT ;  /* 0x0020000030b079f3 */ /* 0x000fe2000c7008ff */
[----:B------:R4:W-:Y:S01]  /*2620*/  STL [R1+0x1c8], RZ ;  /* 0x0001c8ff01007387 */ /* 0x0009e20000100800 */
[----:B------:R-:W-:Y:S01]  /*2630*/  UMOV UR44, UR12 ;  /* 0x0000000c002c7c82 */ /* 0x000fe20008000000 */
[----:B------:R-:W-:Y:S01]  /*2640*/  UMOV UR45, UR13 ;  /* 0x0000000d002d7c82 */ /* 0x000fe20008000000 */
[----:B------:R-:W-:Y:S01]  /*2650*/  UMOV UR47, 0xc0000010 ;  /* 0xc0000010002f7882 */ /* 0x000fe20000000000 */
[----:B------:R4:W-:Y:S01]  /*2660*/  STL [R1+0x1c4], RZ ;  /* 0x0001c4ff01007387 */ /* 0x0009e20000100800 */
[----:B------:R-:W-:Y:S01]  /*2670*/  UIADD3 UR38, UR14, 0x120, URZ ;  /* 0x000001200e267890 */ /* 0x000fe2000fffe03f */
[----:B------:R-:W-:Y:S01]  /*2680*/  QGMMA.64x16x32.F32.E4M3.E4M3 R160, gdesc[UR44], RZ, !UPT ;  /* 0x002000002ca079f3 */ /* 0x000fe2000c7008ff */
[----:B------:R-:W-:Y:S01]  /*2690*/  UMOV UR8, UR12 ;  /* 0x0000000c00087c82 */ /* 0x000fe20008000000 */
[----:B------:R4:W-:Y:S01]  /*26a0*/  STL [R1+0x1c0], RZ ;  /* 0x0001c0ff01007387 */ /* 0x0009e20000100800 */
[----:B------:R-:W-:Y:S01]  /*26b0*/  UMOV UR9, UR13 ;  /* 0x0000000d00097c82 */ /* 0x000fe20008000000 */
[----:B------:R-:W-:Y:S01]  /*26c0*/  UMOV UR11, 0xc0000010 ;  /* 0xc0000010000b7882 */ /* 0x000fe20000000000 */
[----:B------:R-:W-:Y:S01]  /*26d0*/  UIADD3 UR42, UR14, 0x140, URZ ;  /* 0x000001400e2a7890 */ /* 0x000fe2000fffe03f */
[----:B------:R4:W-:Y:S01]  /*26e0*/  STL [R1+0x1bc], RZ ;  /* 0x0001bcff01007387 */ /* 0x0009e20000100800 */
[----:B------:R-:W-:Y:S01]  /*26f0*/  UMOV UR24, UR12 ;  /* 0x0000000c00187c82 */ /* 0x000fe20008000000 */
[----:B------:R-:W-:Y:S01]  /*2700*/  UMOV UR25, UR13 ;  /* 0x0000000d00197c82 */ /* 0x000fe20008000000 */
[----:B------:R-:W-:Y:S01]  /*2710*/  UMOV UR27, 0xc0000010 ;  /* 0xc0000010001b7882 */ /* 0x000fe20000000000 */
[----:B------:R4:W-:Y:S01]  /*2720*/  STL [R1+0x1b8], RZ ;  /* 0x0001b8ff01007387 */ /* 0x0009e20000100800 */
[----:B------:R-:W-:Y:S01]  /*2730*/  QGMMA.64x16x32.F32.E4M3.E4M3 R144, gdesc[UR8], RZ, !UPT ;  /* 0x00200000089079f3 */ /* 0x000fe2000c7008ff */
[----:B------:R-:W-:Y:S01]  /*2740*/  UMOV UR16, UR12 ;  /* 0x0000000c00107c82 */ /* 0x000fe20008000000 */
[----:B------:R-:W-:Y:S01]  /*2750*/  UMOV UR17, UR13 ;  /* 0x0000000d00117c82 */ /* 0x000fe20008000000 */
[----:B------:R4:W-:Y:S01]  /*2760*/  STL [R1+0x1b4], RZ ;  /* 0x0001b4ff01007387 */ /* 0x0009e20000100800 */
[----:B------:R-:W-:Y:S01]  /*2770*/  UMOV UR19, 0xc0000010 ;  /* 0xc000001000137882 */ /* 0x000fe20000000000 */
[----:B------:R-:W-:Y:S01]  /*2780*/  QGMMA.64x16x32.F32.E4M3.E4M3 R128, gdesc[UR24], RZ, !UPT ;  /* 0x00200000188079f3 */ /* 0x000fe2000c7008ff */
[----:B------:R-:W-:Y:S01]  /*2790*/  UMOV UR20, UR12 ;  /* 0x0000000c00147c82 */ /* 0x000fe20008000000 */
[----:B------:R4:W-:Y:S01]  /*27a0*/  STL [R1+0x1b0], RZ ;  /* 0x0001b0ff01007387 */ /* 0x0009e20000100800 */
[----:B------:R-:W-:Y:S01]  /*27b0*/  UMOV UR21, UR13 ;  /* 0x0000000d00157c82 */ /* 0x000fe20008000000 */
[----:B------:R-:W-:Y:S01]  /*27c0*/  UMOV UR23, 0xc0000010 ;  /* 0xc000001000177882 */ /* 0x000fe20000000000 */
[----:B------:R-:W-:Y:S01]  /*27d0*/  UIADD3 UR7, UR12, 0x100, URZ ;  /* 0x000001000c077890 */ /* 0x000fe2000fffe03f */
        /* <DEDUP_REMOVED lines=11> */
[----:B------:R-:W-:Y:S01]  /*2890*/  QGMMA.64x16x32.F32.E4M3.E4M3 R80, gdesc[UR28], RZ, !UPT ;  /* 0x002000001c5079f3 */ /* 0x000fe2000c7008ff */
        /* <DEDUP_REMOVED lines=11> */
[----:B------:R-:W-:Y:S01]  /*2950*/  CS2R R14, SRZ ;  /* 0x00000000000e7805 */ /* 0x000fe2000001ff00 */
[----:B------:R4:W-:Y:S01]  /*2960*/  STL [R1+0x194], RZ ;  /* 0x000194ff01007387 */ /* 0x0009e20000100800 */
[----:B------:R-:W-:Y:S01]  /*2970*/  CS2R R16, SRZ ;  /* 0x0000000000107805 */ /* 0x000fe2000001ff00 */
[----:B------:R-:W-:Y:S01]  /*2980*/  QGMMA.64x16x32.F32.E4M3.E4M3 R32, gdesc[UR40], RZ, !UPT ;  /* 0x00200000282079f3 */ /* 0x000fe2000c7008ff */
[----:B------:R-:W-:Y:S01]  /*2990*/  UMOV UR40, UR7 ;  /* 0x0000000700287c82 */ /* 0x000fe20008000000 */
[----:B------:R4:W-:Y:S01]  /*29a0*/  STL [R1+0x190], RZ ;  /* 0x000190ff01007387 */ /* 0x0009e20000100800 */
[----:B------:R-:W-:Y:S01]  /*29b0*/  UMOV UR41, 0xc0000010 ;  /* 0xc000001000297882 */ /* 0x000fe20000000000 */
[----:B------:R-:W-:Y:S01]  /*29c0*/  UMOV UR36, UR40 ;  /* 0x0000002800247c82 */ /* 0x000fe20008000000 */
[----:B------:R-:W-:Y:S01]  /*29d0*/  UMOV UR37, UR41 ;  /* 0x0000002900257c82 */ /* 0x000fe20008000000 */
[----:B------:R4:W-:Y:S01]  /*29e0*/  STL [R1+0x18c], RZ ;  /* 0x00018cff01007387 */ /* 0x0009e20000100800 */
[----:B------:R-:W-:Y:S01]  /*29f0*/  QGMMA.64x16x32.F32.E4M3.E4M3 R24, gdesc[UR40], RZ, !UPT ;  /* 0x00200000281879f3 */ /* 0x000fe2000c7008ff */
        /* <DEDUP_REMOVED lines=11> */
[----:B------:R-:W-:Y:S01]  /*2ab0*/  ULDC UR7, c[0x0][0x50c] ;  /* 0x0001430000077ab9 */ /* 0x000fe20000000800 */
[----:B------:R-:W-:Y:S01]  /*2ac0*/  QGMMA.64x16x32.F32.E4M3.E4M3 R72, gdesc[UR28], RZ, !UPT ;  /* 0x002000001c4879f3 */ /* 0x000fe2000c7008ff */
[----:B------:R-:W-:Y:S01]  /*2ad0*/  UMOV UR16, UR40 ;  /* 0x0000002800107c82 */ /* 0x000fe20008000000 */
[----:B------:R4:W-:Y:S01]  /*2ae0*/  STL [R1+0x17c], RZ ;  /* 0x00017cff01007387 */ /* 0x0009e20000100800 */
[----:B------:R-:W-:Y:S01]  /*2af0*/  UMOV UR17, UR41 ;  /* 0x0000002900117c82 */ /* 0x000fe20008000000 */
[----:B------:R-:W-:Y:S01]  /*2b00*/  QGMMA.64x16x32.F32.E4M3.E4M3 R88, gdesc[UR20], RZ, !UPT ;  /* 0x00200000145879f3 */ /* 0x000fe2000c7008ff */
[----:B------:R-:W-:Y:S01]  /*2b10*/  UMOV UR24, UR40 ;  /* 0x0000002800187c82 */ /* 0x000fe20008000000 */
[----:B------:R4:W-:Y:S01]  /*2b20*/  STL [R1+0x178], RZ ;  /* 0x000178ff01007387 */ /* 0x0009e20000100800 */
[----:B------:R-:W-:Y:S01]  /*2b30*/  UMOV UR25, UR41 ;  /* 0x0000002900197c82 */ /* 0x000fe20008000000 */
[----:B------:R-:W-:Y:S01]  /*2b40*/  UISETP.NE.AND UP0, UPT, UR7, 0x1, UPT ;  /* 0x000000010700788c */ /* 0x000fe2000bf05270 */
[----:B------:R-:W-:Y:S01]  /*2b50*/  QGMMA.64x16x32.F32.E4M3.E4M3 R104, gdesc[UR16], RZ, !UPT ;  /* 0x00200000106879f3 */ /* 0x000fe2000c7008ff */
[----:B------:R4:W-:Y:S01]  /*2b60*/  STL [R1+0x174], RZ ;  /* 0x000174ff01007387 */ /* 0x0009e20000100800 */
[----:B------:R-:W-:Y:S01]  /*2b70*/  UMOV UR8, UR40 ;  /* 0x0000002800087c82 */ /* 0x000fe20008000000 */
[----:B------:R-:W-:Y:S01]  /*2b80*/  UMOV UR9, UR41 ;  /* 0x0000002900097c82 */ /* 0x000fe20008000000 */
[----:B------:R-:W-:Y:S01]  /*2b90*/  QGMMA.64x16x32.F32.E4M3.E4M3 R120, gdesc[UR24], RZ, !UPT ;  /* 0x00200000187879f3 */ /* 0x000fe2000c7008ff */
[----:B------:R4:W-:Y:S01]  /*2ba0*/  STL [R1+0x170], RZ ;  /* 0x000170ff01007387 */ /* 0x0009e20000100800 */
[----:B------:R-:W-:Y:S01]  /*2bb0*/  UMOV UR44, UR40 ;  /* 0x00000028002c7c82 */ /* 0x000fe20008000000 */
[----:B------:R-:W-:Y:S01]  /*2bc0*/  UMOV UR45, UR41 ;  /* 0x00000029002d7c82 */ /* 0x000fe20008000000 */
[----:B------:R-:W-:Y:S01]  /*2bd0*/  QGMMA.64x16x32.F32.E4M3.E4M3 R136, gdesc[UR8], RZ, !UPT ;  /* 0x00200000088879f3 */ /* 0x000fe2000c7008ff */
[----:B------:R4:W-:Y:S01]  /*2be0*/  STL [R1+0x16c], RZ ;  /* 0x00016cff01007387 */ /* 0x0009e20000100800 */
[----:B------:R-:W-:Y:S01]  /*2bf0*/  USEL UR8, URZ, 0x1, UP0 ;  /* 0x000000013f087887 */ /* 0x000fe20008000000 */
[----:B------:R-:W-:Y:S01]  /*2c00*/  CS2R R18, SRZ ;  /* 0x0000000000127805 */ /* 0x000fe2000001ff00 */
[----:B------:R-:W-:Y:S01]  /*2c10*/  UMOV UR48, UR40 ;  /* 0x0000002800307c82 */ /* 0x000fe20008000000 */
[----:B------:R4:W-:Y:S01]  /*2c20*/  STL [R1+0x168], RZ ;  /* 0x000168ff01007387 */ /* 0x0009e20000100800 */
[----:B------:R-:W-:Y:S01]  /*2c30*/  UMOV UR49, UR41 ;  /* 0x0000002900317c82 */ /* 0x000fe20008000000 */
[----:B------:R-:W-:Y:S01]  /*2c40*/  QGMMA.64x16x32.F32.E4M3.E4M3 R152, gdesc[UR44], RZ, !UPT ;  /* 0x002000002c9879f3 */ /* 0x000fe2000c7008ff */
[----:B------:R-:W-:Y:S01]  /*2c50*/  ISETP.NE.AND P0, PT, RZ, UR8, PT ;  /* 0x00000008ff007c0c */ /* 0x000fe2000bf05270 */
[----:B------:R4:W-:Y:S01]  /*2c60*/  STL [R1+0x164], RZ ;  /* 0x000164ff01007387 */ /* 0x0009e20000100800 */
[----:B------:R-:W-:Y:S01]  /*2c70*/  UMOV UR12, UR40 ;  /* 0x00000028000c7c82 */ /* 0x000fe20008000000 */
[----:B------:R-:W-:Y:S01]  /*2c80*/  UMOV UR13, UR41 ;  /* 0x00000029000d7c82 */ /* 0x000fe20008000000 */
[----:B------:R-:W-:Y:S01]  /*2c90*/  QGMMA.64x16x32.F32.E4M3.E4M3 R168, gdesc[UR48], RZ, !UPT ;  /* 0x0020000030a879f3 */ /* 0x000fe2000c7008ff */
[----:B------:R4:W-:Y:S01]  /*2ca0*/  STL [R1+0x160], RZ ;  /* 0x000160ff01007387 */ /* 0x0009e20000100800 */
[----:B------:R-:W-:-:S02]  /*2cb0*/  CS2R R20, SRZ ;  /* 0x0000000000147805 */ /* 0x000fc4000001ff00 */
[----:B------:R-:W-:Y:S01]  /*2cc0*/  CS2R R22, SRZ ;  /* 0x0000000000167805 */ /* 0x000fe2000001ff00 */
[----:B------:R-:W-:Y:S01]  /*2cd0*/  QGMMA.64x16x32.F32.E4M3.E4M3 R184, gdesc[UR12], RZ, !UPT, gsb0 ;  /* 0x002000000cb879f3 */ /* 0x000fe2000c0008ff */
[----:B------:R4:W-:Y:S01]  /*2ce0*/  STL [R1+0x15c], RZ ;  /* 0x00015cff01007387 */ /* 0x0009e20000100800 */
[----:B------:R-:W-:Y:S02]  /*2cf0*/  CS2R R200, SRZ ;  /* 0x0000000000c87805 */ /* 0x000fe4000001ff00 */
[----:B------:R-:W-:Y:S02]  /*2d00*/  CS2R R202, SRZ ;  /* 0x0000000000ca7805 */ /* 0x000fe4000001ff00 */
[----:B------:R-:W-:Y:S01]  /*2d10*/  CS2R R204, SRZ ;  /* 0x0000000000cc7805 */ /* 0x000fe2000001ff00 */
[----:B------:R4:W-:Y:S01]  /*2d20*/  STL [R1+0x158], RZ ;  /* 0x000158ff01007387 */ /* 0x0009e20000100800 */
[----:B------:R-:W-:Y:S02]  /*2d30*/  CS2R R206, SRZ ;  /* 0x0000000000ce7805 */ /* 0x000fe4000001ff00 */
[----:B------:R-:W-:-:S02]  /*2d40*/  CS2R R208, SRZ ;  /* 0x0000000000d07805 */ /* 0x000fc4000001ff00 */
[----:B------:R-:W-:Y:S01]  /*2d50*/  CS2R R210, SRZ ;  /* 0x0000000000d27805 */ /* 0x000fe2000001ff00 */
        /* <DEDUP_REMOVED lines=9> */
[----:B------:R-:W-:Y:S01]  /*2df0*/  CS2R R224, SRZ ;  /* 0x0000000000e07805 */ /* 0x000fe2000001ff00 */
[----:B------:R-:W-:Y:S02]  /*2e00*/  IMAD.MOV.U32 R226, RZ, RZ, RZ ;  /* 0x000000ffffe27224 */ /* 0x000fe400078e00ff */
        /* <DEDUP_REMOVED lines=84> */
[----:B------:R-:W-:Y:S02]  /*3350*/  WARPGROUP.DEPBAR.LE gsb0, 0x0 ;  /* 0x00008000000079c5 */ /* 0x000fe40000010000 */
[----:B------:R-:W-:-:S01]  /*3360*/  FADD R227, RZ, R146 ;  /* 0x00000092ffe37221 */ /* 0x000fc20000000000 */
[----:B------:R-:W-:Y:S01]  /*3370*/  FADD R226, RZ, R192 ;  /* 0x000000c0ffe27221 */ /* 0x000fe20000000000 */
[----:B------:R-:W-:-:S01]  /*3380*/  FADD R225, RZ, R193 ;  /* 0x000000c1ffe17221 */ /* 0x000fc20000000000 */
[----:B------:R-:W-:Y:S01]  /*3390*/  FADD R224, RZ, R194 ;  /* 0x000000c2ffe07221 */ /* 0x000fe20000000000 */
[----:B------:R-:W-:-:S01]  /*33a0*/  FADD R223, RZ, R195 ;  /* 0x000000c3ffdf7221 */ /* 0x000fc20000000000 */
[----:B------:R0:W-:Y:S01]  /*33b0*/  STL [R1], R227 ;  /* 0x000000e301007387 */ /* 0x0001e20000100800 */
[----:B------:R-:W-:-:S01]  /*33c0*/  FADD R222, RZ, R196 ;  /* 0x000000c4ffde7221 */ /* 0x000fc20000000000 */
[----:B------:R-:W-:Y:S01]  /*33d0*/  FADD R221, RZ, R197 ;  /* 0x000000c5ffdd7221 */ /* 0x000fe20000000000 */
[----:B------:R-:W-:-:S01]  /*33e0*/  FADD R220, RZ, R198 ;  /* 0x000000c6ffdc7221 */ /* 0x000fc20000000000 */
[----:B------:R-:W-:Y:S01]  /*33f0*/  FADD R219, RZ, R199 ;  /* 0x000000c7ffdb7221 */ /* 0x000fe20000000000 */
[----:B------:R-:W-:-:S01]  /*3400*/  FADD R218, RZ, R184 ;  /* 0x000000b8ffda7221 */ /* 0x000fc20000000000 */
[----:B------:R-:W-:Y:S01]  /*3410*/  FADD R217, RZ, R185 ;  /* 0x000000b9ffd97221 */ /* 0x000fe20000000000 */
[----:B------:R-:W-:-:S01]  /*3420*/  FADD R216, RZ, R186 ;  /* 0x000000baffd87221 */ /* 0x000fc20000000000 */
[----:B------:R-:W-:Y:S01]  /*3430*/  FADD R215, RZ, R187 ;  /* 0x000000bbffd77221 */ /* 0x000fe20000000000 */
[----:B------:R-:W-:-:S01]  /*3440*/  FADD R214, RZ, R188 ;  /* 0x000000bcffd67221 */ /* 0x000fc20000000000 */
[----:B0-----:R-:W-:Y:S01]  /*3450*/  FADD R227, RZ, R147 ;  /* 0x00000093ffe37221 */ /* 0x001fe20000000000 */
[----:B------:R-:W-:-:S01]  /*3460*/  FADD R213, RZ, R189 ;  /* 0x000000bdffd57221 */ /* 0x000fc20000000000 */
[----:B------:R-:W-:Y:S01]  /*3470*/  FADD R212, RZ, R190 ;  /* 0x000000beffd47221 */ /* 0x000fe20000000000 */
[----:B------:R-:W-:-:S01]  /*3480*/  FADD R211, RZ, R191 ;  /* 0x000000bfffd37221 */ /* 0x000fc20000000000 */
[----:B------:R-:W-:Y:S01]  /*3490*/  FADD R210, RZ, R176 ;  /* 0x000000b0ffd27221 */ /* 0x000fe20000000000 */
[----:B------:R0:W-:Y:S01]  /*34a0*/  STL [R1+0x4], R227 ;  /* 0x000004e301007387 */ /* 0x0001e20000100800 */
        /* <DEDUP_REMOVED lines=37> */
[----:B------:R-:W-:Y:S01]  /*3700*/  UMOV UR54, URZ ;  /* 0x0000003f00367c82 */ /* 0x000fe20008000000 */
[----:B0-----:R-:W-:-:S05]  /*3710*/  FADD R227, RZ, R150 ;  /* 0x00000096ffe37221 */ /* 0x001fca0000000000 */
[----:B------:R0:W-:Y:S02]  /*3720*/  STL [R1+0x10], R227 ;  /* 0x000010e301007387 */ /* 0x0001e40000100800 */
        /* <DEDUP_REMOVED lines=242> */
.L_x_19:
[----:B0-----:R-:W5:Y:S01]  /*4650*/  LDL R227, [R1+0x200] ;  /* 0x0002000001e37983 */ /* 0x001f620000100800 */
[----:B------:R-:W-:-:S04]  /*4660*/  UIADD3 UR7, UR59, 0x1, URZ ;  /* 0x000000013b077890 */ /* 0x000fc8000fffe03f */
[----:B------:R-:W-:-:S04]  /*4670*/  UISETP.NE.AND UP0, UPT, UR7, 0x10, UPT ;  /* 0x000000100700788c */ /* 0x000fc8000bf05270 */
[----:B------:R-:W-:Y:S02]  /*4680*/  USEL UR9, URZ, 0x1, UP0 ;  /* 0x000000013f097887 */ /* 0x000fe40008000000 */
[----:B------:R-:W-:Y:S01]  /*4690*/  USEL UR7, UR7, URZ, UP0 ;  /* 0x0000003f07077287 */ /* 0x000fe20008000000 */
[----:B-----5:R-:W-:-:S13]  /*46a0*/  R2UR UR10, R227 ;  /* 0x00000000e30a72ca */ /* 0x020fda00000e0000 */
[----:B------:R-:W-:-:S06]  /*46b0*/  ULOP3.LUT UR9, UR10, UR9, URZ, 0x3c, !UPT ;  /* 0x000000090a097292 */ /* 0x000fcc000f8e3c3f */
[----:B------:R-:W-:Y:S01]  /*46c0*/  IMAD.U32 R227, RZ, RZ, UR9 ;  /* 0x00000009ffe37e24 */ /* 0x000fe2000f8e00ff */
[----:B------:R-:W-:-:S06]  /*46d0*/  UMOV UR9, 0x1 ;  /* 0x0000000100097882 */ /* 0x000fcc0000000000 */
.L_x_14:
[----:B------:R-:W-:-:S04]  /*46e0*/  UISETP.LT.AND UP0, UPT, UR60, 0x1, UPT ;  /* 0x000000013c00788c */ /* 0x000fc8000bf01270 */
[----:B------:R-:W-:-:S04]  /*46f0*/  USEL UR10, UR60, 0x1, UP0 ;  /* 0x000000013c0a7887 */ /* 0x000fc80008000000 */
[----:B------:R-:W-:-:S04]  /*4700*/  UIADD3 UR10, UR60, -UR10, URZ ;  /* 0x8000000a3c0a7290 */ /* 0x000fc8000fffe03f */
[----:B------:R-:W-:-:S06]  /*4710*/  UISETP.GE.AND UP0, UPT, UR10, 0x1, UPT ;  /* 0x000000010a00788c */ /* 0x000fcc000bf06270 */
[----:B------:R-:W-:-:S13]  /*4720*/  PLOP3.LUT P0, PT, PT, PT, UP0, 0x80, 0x0 ;  /* 0x000000000000781c */ /* 0x000fda0003f0f008 */
[----:B------:R-:W-:Y:S05]  /*4730*/  @!P0 BRA `(.L_x_20) ;  /* 0x0000002400808947 */ /* 0x000fea0003800000 */
[----:B------:R-:W-:Y:S01]  /*4740*/  IMAD.U32 R228, RZ, RZ, UR10 ;  /* 0x0000000affe47e24 */ /* 0x000fe2000f8e00ff */
[----:B------:R-:W-:-:S06]  /*4750*/  UMOV UR55, UR59 ;  /* 0x0000003b00377c82 */ /* 0x000fcc0008000000 */
.L_x_28:
[----:B------:R-:W-:-:S06]  /*4760*/  UISETP.NE.AND UP0, UPT, UR57, 0x3, UPT ;  /* 0x000000033900788c */ /* 0x000fcc000bf05270 */
[----:B------:R-:W-:-:S13]  /*4770*/  PLOP3.LUT P1, PT, PT, PT, UP0, 0x80, 0x0 ;  /* 0x000000000000781c */ /* 0x000fda0003f2f008 */
[----:B01----:R-:W-:Y:S05]  /*4780*/  @!P1 BRA `(.L_x_21) ;  /* 0x0000000000049947 */ /* 0x003fea0003800000 */
[----:B------:R-:W-:Y:S01]  /*4790*/  BPT.TRAP 0x1 ;  /* 0x000000040000795c */ /* 0x000fe20000300000 */
.L_x_21:
[----:B------:R-:W0:Y:S01]  /*47a0*/  S2UR UR10, SR_CgaCtaId ;  /* 0x00000000000a79c3 */ /* 0x000e220000008800 */
[----:B------:R-:W-:Y:S01]  /*47b0*/  UMOV UR6, 0x400 ;  /* 0x0000040000067882 */ /* 0x000fe20000000000 */
[----:B------:R-:W-:Y:S01]  /*47c0*/  SHF.L.U32 R229, R227, 0x1f, RZ ;  /* 0x0000001fe3e57819 */ /* 0x000fe200000006ff */
[----:B0-----:R-:W-:-:S04]  /*47d0*/  ULEA UR6, UR10, UR6, 0x18 ;  /* 0x000000060a067291 */ /* 0x001fc8000f8ec03f */
[----:B------:R-:W-:-:S09]  /*47e0*/  ULEA UR10, UR7, UR6, 0x3 ;  /* 0x00000006070a7291 */ /* 0x000fd2000f8e183f */
[----:B------:R0:W1:Y:S01]  /*47f0*/  SYNCS.PHASECHK.TRANS64.TRYWAIT P0, [UR10], R229 ;  /* 0x000000e5ff0075a7 */ /* 0x000062000800014a */
[----:B------:R-:W-:Y:S05]  /*4800*/  @!P1 BRA `(.L_x_22) ;  /* 0x0000000000049947 */ /* 0x000fea0003800000 */
[----:B------:R-:W-:Y:S01]  /*4810*/  BPT.TRAP 0x1 ;  /* 0x000000040000795c */ /* 0x000fe20000300000 */
.L_x_22:
[----:B-1----:R-:W-:Y:S05]  /*4820*/  @P0 BRA `(.L_x_23) ;  /* 0x0000000000080947 */ /* 0x002fea0003800000 */
[----:B------:R-:W1:Y:S02]  /*4830*/  SYNCS.PHASECHK.TRANS64.TRYWAIT P0, [UR10], R229 ;  /* 0x000000e5ff0075a7 */ /* 0x000e64000800014a */
[----:B-1----:R-:W-:Y:S05]  /*4840*/  @!P0 BRA `(.L_x_24) ;  /* 0x0000013c00388947 */ /* 0x002fea0003800000 */
.L_x_23:
[----:B------:R-:W-:Y:S01]  /*4850*/  UIADD3 UR11, UR6, 0x20200, URZ ;  /* 0x00020200060b7890 */ /* 0x000fe2000fffe03f */
[----:B------:R-:W-:Y:S01]  /*4860*/  WARPGROUP.ARRIVE ;  /* 0x00000000000079c5 */ /* 0x000fe20000000000 */
[----:B------:R-:W-:Y:S02]  /*4870*/  ULOP3.LUT UR10, UR56, 0x10000, URZ, 0xfc, !UPT ;  /* 0x00010000380a7892 */ /* 0x000fe4000f8efc3f */
[----:B------:R-:W-:Y:S02]  /*4880*/  USHF.R.U32.HI UR11, URZ, 0x4, UR11 ;  /* 0x000000043f0b7899 */ /* 0x000fe4000801160b */
[----:B------:R-:W-:Y:S02]  /*4890*/  UISETP.NE.AND UP0, UPT, UR8, URZ, UPT ;  /* 0x0000003f0800728c */ /* 0x000fe4000bf05270 */
[----:B------:R-:W-:Y:S02]  /*48a0*/  ULOP3.LUT UR11, UR11, 0x3fff, URZ, 0xc0, !UPT ;  /* 0x00003fff0b0b7892 */ /* 0x000fe4000f8ec03f */
[----:B------:R-:W-:-:S02]  /*48b0*/  ULEA UR8, UR7, UR10, 0x9 ;  /* 0x0000000a07087291 */ /* 0x000fc4000f8e483f */
[----:B------:R-:W-:Y:S02]  /*48c0*/  ULOP3.LUT UR10, UR11, 0x10000, URZ, 0xfc, !UPT ;  /* 0x000100000b0a7892 */ /* 0x000fe4000f8efc3f */
[----:B------:R-:W-:Y:S02]  /*48d0*/  USEL UR9, UR9, URZ, !UP0 ;  /* 0x0000003f09097287 */ /* 0x000fe4000c000000 */
[----:B------:R-:W-:Y:S02]  /*48e0*/  UIMAD UR10, UR7, 0x160, UR10 ;  /* 0x00000160070a78a4 */ /* 0x000fe4000f8e020a */
[----:B------:R-:W-:Y:S02]  /*48f0*/  UISETP.NE.U32.AND UP0, UPT, UR9, URZ, UPT ;  /* 0x0000003f0900728c */ /* 0x000fe4000bf05070 */
[----:B------:R-:W-:Y:S02]  /*4900*/  UIADD3 UR14, UR10, 0x20, URZ ;  /* 0x000000200a0e7890 */ /* 0x000fe4000fffe03f */
[----:B------:R-:W-:-:S02]  /*4910*/  UIADD3 UR18, UR10, 0x40, URZ ;  /* 0x000000400a127890 */ /* 0x000fc4000fffe03f */
[----:B------:R-:W-:Y:S02]  /*4920*/  UIADD3 UR22, UR10, 0x60, URZ ;  /* 0x000000600a167890 */ /* 0x000fe4000fffe03f */
[----:B------:R-:W-:Y:S02]  /*4930*/  UIADD3 UR26, UR10, 0x80, URZ ;  /* 0x000000800a1a7890 */ /* 0x000fe4000fffe03f */
[----:B------:R-:W-:Y:S01]  /*4940*/  UIADD3 UR30, UR10, 0xa0, URZ ;  /* 0x000000a00a1e7890 */ /* 0x000fe2000fffe03f */
[----:B------:R-:W-:Y:S01]  /*4950*/  UMOV UR9, 0xc0000010 ;  /* 0xc000001000097882 */ /* 0x000fe20000000000 */
[----:B------:R-:W-:Y:S01]  /*4960*/  UIADD3 UR34, UR10, 0xc0, URZ ;  /* 0x000000c00a227890 */ /* 0x000fe2000fffe03f */
[----:B------:R-:W-:Y:S01]  /*4970*/  UMOV UR11, 0xc0000010 ;  /* 0xc0000010000b7882 */ /* 0x000fe20000000000 */
[----:B------:R-:W-:Y:S02]  /*4980*/  UIADD3 UR38, UR10, 0xe0, URZ ;  /* 0x000000e00a267890 */ /* 0x000fe4000fffe03f */
[----:B------:R-:W-:Y:S01]  /*4990*/  QGMMA.64x16x32.F32.E4M3.E4M3 R192, gdesc[UR8], R192, UP0 ;  /* 0x0020000008c079f3 */ /* 0x000fe2000bf008c0 */
[----:B------:R-:W-:Y:S01]  /*49a0*/  UMOV UR12, UR8 ;  /* 0x00000008000c7c82 */ /* 0x000fe20008000000 */
[----:B------:R-:W-:Y:S01]  /*49b0*/  UMOV UR13, UR9 ;  /* 0x00000009000d7c82 */ /* 0x000fe20008000000 */
[----:B------:R-:W-:Y:S01]  /*49c0*/  UMOV UR15, 0xc0000010 ;  /* 0xc0000010000f7882 */ /* 0x000fe20000000000 */
[----:B------:R-:W-:Y:S01]  /*49d0*/  UIADD3 UR42, UR10, 0x100, URZ ;  /* 0x000001000a2a7890 */ /* 0x000fe2000fffe03f */
        /* <DEDUP_REMOVED lines=14> */
[----:B------:R-:W-:Y:S01]  /*4ac0*/  UMOV UR28, UR8 ;  /* 0x00000008001c7c82 */ /* 0x000fe20008000000 */
[----:B------:R-:W-:Y:S01]  /*4ad0*/  UMOV UR29, UR9 ;  /* 0x00000009001d7c82 */ /* 0x000fe20008000000 */
[----:B------:R-:W-:Y:S01]  /*4ae0*/  UMOV UR31, 0xc0000010 ;  /* 0xc0000010001f7882 */ /* 0x000fe20000000000 */
[----:B------:R-:W-:Y:S01]  /*4af0*/  UMOV UR32, UR8 ;  /* 0x0000000800207c82 */ /* 0x000fe20008000000 */
[----:B------:R-:W-:Y:S01]  /*4b00*/  UMOV UR33, UR9 ;  /* 0x0000000900217c82 */ /* 0x000fe20008000000 */
[----:B------:R-:W-:Y:S01]  /*4b10*/  QGMMA.64x16x32.F32.E4M3.E4M3 R128, gdesc[UR24], R128, UP0 ;  /* 0x00200000188079f3 */ /* 0x000fe2000bf00880 */
[----:B------:R-:W-:Y:S01]  /*4b20*/  UMOV UR35, 0xc0000010 ;  /* 0xc000001000237882 */ /* 0x000fe20000000000 */
[----:B------:R-:W-:-:S02]  /*4b30*/  UIADD3 UR12, UR8, 0x100, URZ ;  /* 0x00000100080c7890 */ /* 0x000fc4000fffe03f */
[----:B------:R-:W-:Y:S01]  /*4b40*/  UMOV UR36, UR8 ;  /* 0x0000000800247c82 */ /* 0x000fe20008000000 */
[----:B------:R-:W-:Y:S01]  /*4b50*/  UMOV UR37, UR9 ;  /* 0x0000000900257c82 */ /* 0x000fe20008000000 */
[----:B------:R-:W-:Y:S01]  /*4b60*/  QGMMA.64x16x32.F32.E4M3.E4M3 R112, gdesc[UR28], R112, UP0 ;  /* 0x002000001c7079f3 */ /* 0x000fe2000bf00870 */
[----:B------:R-:W-:Y:S01]  /*4b70*/  UMOV UR39, 0xc0000010 ;  /* 0xc000001000277882 */ /* 0x000fe20000000000 */
        /* <DEDUP_REMOVED lines=12> */
[----:B------:R-:W-:-:S02]  /*4c40*/  UIADD3 UR54, UR54, 0x1, URZ ;  /* 0x0000000136367890 */ /* 0x000fc4000fffe03f */
[----:B------:R-:W-:Y:S04]  /*4c50*/  QGMMA.64x16x32.F32.E4M3.E4M3 R48, gdesc[UR44], R48, UP0 ;  /* 0x002000002c3079f3 */ /* 0x000fe8000bf00830 */
[----:B------:R-:W-:Y:S01]  /*4c60*/  QGMMA.64x16x32.F32.E4M3.E4M3 R32, gdesc[UR48], R32, UP0 ;  /* 0x00200000302079f3 */ /* 0x000fe2000bf00820 */
[----:B------:R-:W-:Y:S01]  /*4c70*/  UMOV UR48, UR12 ;  /* 0x0000000c00307c82 */ /* 0x000fe20008000000 */
[----:B------:R-:W-:Y:S01]  /*4c80*/  UMOV UR49, 0xc0000010 ;  /* 0xc000001000317882 */ /* 0x000fe20000000000 */
[----:B------:R-:W-:Y:S01]  /*4c90*/  UMOV UR44, UR48 ;  /* 0x00000030002c7c82 */ /* 0x000fe20008000000 */
[----:B------:R-:W-:Y:S01]  /*4ca0*/  UMOV UR45, UR49 ;  /* 0x00000031002d7c82 */ /* 0x000fe20008000000 */
[----:B------:R-:W-:Y:S01]  /*4cb0*/  QGMMA.64x16x32.F32.E4M3.E4M3 R24, gdesc[UR48], R24, UP0 ;  /* 0x00200000301879f3 */ /* 0x000fe2000bf00818 */
[----:B------:R-:W-:Y:S01]  /*4cc0*/  UMOV UR40, UR48 ;  /* 0x0000003000287c82 */ /* 0x000fe20008000000 */
        /* <DEDUP_REMOVED lines=23> */
[----:B------:R-:W-:-:S03]  /*4e40*/  ULDC UR51, c[0x0][0x50c] ;  /* 0x0001430000337ab9 */ /* 0x000fc60000000800 */
[----:B------:R-:W-:Y:S04]  /*4e50*/  QGMMA.64x16x32.F32.E4M3.E4M3 R136, gdesc[UR20], R136, UP0 ;  /* 0x00200000148879f3 */ /* 0x000fe8000bf00888 */
[----:B------:R-:W-:Y:S04]  /*4e60*/  QGMMA.64x16x32.F32.E4M3.E4M3 R152, gdesc[UR16], R152, UP0 ;  /* 0x00200000109879f3 */ /* 0x000fe8000bf00898 */
[----:B------:R-:W-:Y:S04]  /*4e70*/  QGMMA.64x16x32.F32.E4M3.E4M3 R168, gdesc[UR12], R168, UP0 ;  /* 0x002000000ca879f3 */ /* 0x000fe8000bf008a8 */
[----:B------:R-:W-:Y:S01]  /*4e80*/  QGMMA.64x16x32.F32.E4M3.E4M3 R184, gdesc[UR8], R184, UP0, gsb0 ;  /* 0x0020000008b879f3 */ /* 0x000fe2000b8008b8 */
[----:B------:R-:W-:-:S04]  /*4e90*/  UISETP.NE.AND UP0, UPT, UR54, UR51, UPT ;  /* 0x000000333600728c */ /* 0x000fc8000bf05270 */
[----:B------:R-:W-:-:S06]  /*4ea0*/  USEL UR8, URZ, 0x1, UP0 ;  /* 0x000000013f087887 */ /* 0x000fcc0008000000 */
[----:B------:R-:W-:Y:S01]  /*4eb0*/  ISETP.NE.AND P0, PT, RZ, UR8, PT ;  /* 0x00000008ff007c0c */ /* 0x000fe2000bf05270 */
[----:B------:R-:W-:-:S12]  /*4ec0*/  WARPGROUP.DEPBAR.LE gsb0, 0x1 ;  /* 0x00008000000079c5 */ /* 0x000fd80000010100 */
[----:B------:R-:W-:Y:S05]  /*4ed0*/  @!P0 BRA `(.L_x_25) ;  /* 0x0000001c00408947 */ /* 0x000fea0003800000 */
[----:B------:R-:W-:Y:S02]  /*4ee0*/  WARPGROUP.DEPBAR.LE gsb0, 0x0 ;  /* 0x00008000000079c5 */ /* 0x000fe40000010000 */
[----:B------:R-:W-:-:S01]  /*4ef0*/  FADD R226, R192, R226 ;  /* 0x000000e2c0e27221 */ /* 0x000fc20000000000 */
[----:B------:R-:W-:Y:S01]  /*4f00*/  FADD R225, R193, R225 ;  /* 0x000000e1c1e17221 */ /* 0x000fe20000000000 */
[----:B------:R1:W-:Y:S01]  /*4f10*/  STL [R1+0x20c], R227 ;  /* 0x00020ce301007387 */ /* 0x0003e20000100800 */
[----:B------:R-:W-:-:S01]  /*4f20*/  FADD R224, R194, R224 ;  /* 0x000000e0c2e07221 */ /* 0x000fc20000000000 */
[----:B------:R-:W-:Y:S01]  /*4f30*/  FADD R223, R195, R223 ;  /* 0x000000dfc3df7221 */ /* 0x000fe20000000000 */
[----:B------:R-:W-:-:S01]  /*4f40*/  FADD R222, R196, R222 ;  /* 0x000000dec4de7221 */ /* 0x000fc20000000000 */
[----:B------:R-:W-:Y:S01]  /*4f50*/  FADD R221, R197, R221 ;  /* 0x000000ddc5dd7221 */ /* 0x000fe20000000000 */
[----:B-1----:R-:W2:Y:S04]  /*4f60*/  LDL.LU R227, [R1+0x18] ;  /* 0x0000180001e37983 */ /* 0x002ea80000300800 */
[----:B------:R1:W-:Y:S04]  /*4f70*/  STL [R1+0x210], R226 ;  /* 0x000210e201007387 */ /* 0x0003e80000100800 */
[----:B-1----:R-:W3:Y:S04]  /*4f80*/  LDL.LU R226, [R1+0x14] ;  /* 0x0000140001e27983 */ /* 0x002ee80000300800 */
[----:B------:R1:W-:Y:S04]  /*4f90*/  STL [R1+0x214], R225 ;  /* 0x000214e101007387 */ /* 0x0003e80000100800 */
[----:B-1----:R-:W4:Y:S04]  /*4fa0*/  LDL.LU R225, [R1+0x10] ;  /* 0x0000100001e17983 */ /* 0x002f280000300800 */
[----:B------:R1:W-:Y:S04]  /*4fb0*/  STL [R1+0x218], R224 ;  /* 0x000218e001007387 */ /* 0x0003e80000100800 */
[----:B-1----:R-:W4:Y:S04]  /*4fc0*/  LDL.LU R224, [R1+0xc] ;  /* 0x00000c0001e07983 */ /* 0x002f280000300800 */
[----:B------:R1:W-:Y:S04]  /*4fd0*/  STL [R1+0x21c], R223 ;  /* 0x00021cdf01007387 */ /* 0x0003e80000100800 */
[----:B-1----:R-:W4:Y:S04]  /*4fe0*/  LDL.LU R223, [R1+0x8] ;  /* 0x0000080001df7983 */ /* 0x002f280000300800 */
[----:B------:R1:W-:Y:S04]  /*4ff0*/  STL [R1+0x220], R222 ;  /* 0x000220de01007387 */ /* 0x0003e80000100800 */
[----:B-1----:R-:W4:Y:S04]  /*5000*/  LDL.LU R222, [R1+0x4] ;  /* 0x0000040001de7983 */ /* 0x002f280000300800 */
[----:B------:R1:W-:Y:S04]  /*5010*/  STL [R1+0x224], R221 ;  /* 0x000224dd01007387 */ /* 0x0003e80000100800 */
[----:B-1----:R-:W4:Y:S01]  /*5020*/  LDL.LU R221, [R1] ;  /* 0x0000000001dd7983 */ /* 0x002f220000300800 */
[----:B------:R-:W-:-:S01]  /*5030*/  FADD R220, R198, R220 ;  /* 0x000000dcc6dc7221 */ /* 0x000fc20000000000 */
[----:B------:R-:W-:Y:S01]  /*5040*/  FADD R219, R199, R219 ;  /* 0x000000dbc7db7221 */ /* 0x000fe20000000000 */
[----:B------:R-:W-:-:S01]  /*5050*/  FADD R218, R184, R218 ;  /* 0x000000dab8da7221 */ /* 0x000fc20000000000 */
[----:B------:R-:W-:Y:S01]  /*5060*/  FADD R217, R185, R217 ;  /* 0x000000d9b9d97221 */ /* 0x000fe20000000000 */
[----:B------:R-:W-:-:S01]  /*5070*/  FADD R216, R186, R216 ;  /* 0x000000d8bad87221 */ /* 0x000fc20000000000 */
[----:B------:R-:W-:Y:S01]  /*5080*/  STL [R1+0x228], R220 ;  /* 0x000228dc01007387 */ /* 0x000fe20000100800 */
        /* <DEDUP_REMOVED lines=47> */
[----:B-----5:R-:W-:Y:S01]  /*5380*/  FADD R0, R145, R0 ;  /* 0x0000000091007221 */ /* 0x020fe20000000000 */
[----:B--2---:R-:W-:-:S01]  /*5390*/  FADD R227, R136, R227 ;  /* 0x000000e388e37221 */ /* 0x004fc20000000000 */
[----:B---3--:R-:W-:Y:S01]  /*53a0*/  FADD R226, R151, R226 ;  /* 0x000000e297e27221 */ /* 0x008fe20000000000 */
[----:B----4-:R-:W-:-:S01]  /*53b0*/  FADD R225, R150, R225 ;  /* 0x000000e196e17221 */ /* 0x010fc20000000000 */
[----:B------:R-:W-:Y:S01]  /*53c0*/  FADD R224, R149, R224 ;  /* 0x000000e095e07221 */ /* 0x000fe20000000000 */
[----:B------:R-:W-:-:S01]  /*53d0*/  FADD R223, R148, R223 ;  /* 0x000000df94df7221 */ /* 0x000fc20000000000 */
[----:B------:R-:W-:Y:S01]  /*53e0*/  FADD R222, R147, R222 ;  /* 0x000000de93de7221 */ /* 0x000fe20000000000 */
[----:B------:R-:W-:-:S05]  /*53f0*/  FADD R221, R146, R221 ;  /* 0x000000dd92dd7221 */ /* 0x000fca0000000000 */
[----:B------:R-:W-:Y:S04]  /*5400*/  STL [R1], R221 ;  /* 0x000000dd01007387 */ /* 0x000fe80000100800 */
[----:B------:R-:W-:Y:S04]  /*5410*/  STL [R1+0x4], R222 ;  /* 0x000004de01007387 */ /* 0x000fe80000100800 */
[----:B------:R-:W-:Y:S04]  /*5420*/  STL [R1+0x8], R223 ;  /* 0x000008df01007387 */ /* 0x000fe80000100800 */
[----:B------:R-:W-:Y:S04]  /*5430*/  STL [R1+0xc], R224 ;  /* 0x00000ce001007387 */ /* 0x000fe80000100800 */
[----:B------:R1:W-:Y:S04]  /*5440*/  STL [R1+0x18], R227 ;  /* 0x000018e301007387 */ /* 0x0003e80000100800 */
[----:B------:R-:W-:Y:S04]  /*5450*/  STL [R1+0x10], R225 ;  /* 0x000010e101007387 */ /* 0x000fe80000100800 */
[----:B-1----:R-:W2:Y:S04]  /*5460*/  LDL.LU R227, [R1+0x1c] ;  /* 0x00001c0001e37983 */ /* 0x002ea80000300800 */
[----:B------:R1:W-:Y:S04]  /*5470*/  STL [R1+0x14], R226 ;  /* 0x000014e201007387 */ /* 0x0003e80000100800 */
[----:B-1----:R-:W3:Y:S04]  /*5480*/  LDL.LU R226, [R1+0x20] ;  /* 0x0000200001e27983 */ /* 0x002ee80000300800 */
[----:B------:R-:W4:Y:S04]  /*5490*/  LDL.LU R225, [R1+0x24] ;  /* 0x0000240001e17983 */ /* 0x000f280000300800 */
        /* <DEDUP_REMOVED lines=13> */
[----:B------:R-:W4:Y:S01]  /*5570*/  LDL.LU R211, [R1+0x5c] ;  /* 0x00005c0001d37983 */ /* 0x000f220000300800 */
[----:B--2---:R-:W-:-:S05]  /*5580*/  FADD R227, R137, R227 ;  /* 0x000000e389e37221 */ /* 0x004fca0000000000 */
[----:B------:R1:W-:Y:S01]  /*5590*/  STL [R1+0x1c], R227 ;  /* 0x00001ce301007387 */ /* 0x0003e20000100800 */
[----:B---3--:R-:W-:-:S01]  /*55a0*/  FADD R226, R138, R226 ;  /* 0x000000e28ae27221 */ /* 0x008fc20000000000 */
[----:B----4-:R-:W-:-:S04]  /*55b0*/  FADD R225, R139, R225 ;  /* 0x000000e18be17221 */ /* 0x010fc80000000000 */
[----:B------:R2:W-:Y:S01]  /*55c0*/  STL [R1+0x20], R226 ;  /* 0x000020e201007387 */ /* 0x0005e20000100800 */
[----:B------:R-:W-:-:S03]  /*55d0*/  FADD R224, R140, R224 ;  /* 0x000000e08ce07221 */ /* 0x000fc60000000000 */
        /* <DEDUP_REMOVED lines=24> */
[----:B-1----:R-:W4:Y:S01]  /*5760*/  LDL.LU R227, [R1+0x60] ;  /* 0x0000600001e37983 */ /* 0x002f220000300800 */
[----:B------:R-:W-:-:S03]  /*5770*/  FADD R211, R121, R211 ;  /* 0x000000d379d37221 */ /* 0x000fc60000000000 */
[----:B------:R1:W-:Y:S04]  /*5780*/  STL [R1+0x54], R213 ;  /* 0x000054d501007387 */ /* 0x0003e80000100800 */
[----:B--2---:R-:W2:Y:S04]  /*5790*/  LDL.LU R226, [R1+0x64] ;  /* 0x0000640001e27983 */ /* 0x004ea80000300800 */
[----:B------:R1:W-:Y:S04]  /*57a0*/  STL [R1+0x58], R212 ;  /* 0x000058d401007387 */ /* 0x0003e80000100800 */
[----:B---3--:R-:W3:Y:S04]  /*57b0*/  LDL.LU R225, [R1+0x68] ;  /* 0x0000680001e17983 */ /* 0x008ee80000300800 */
[----:B------:R1:W-:Y:S04]  /*57c0*/  STL [R1+0x5c], R211 ;  /* 0x00005cd301007387 */ /* 0x0003e80000100800 */
[----:B----4-:R-:W4:Y:S04]  /*57d0*/  LDL.LU R224, [R1+0x6c] ;  /* 0x00006c0001e07983 */ /* 0x010f280000300800 */
[----:B0-----:R-:W4:Y:S04]  /*57e0*/  LDL.LU R223, [R1+0x70] ;  /* 0x0000700001df7983 */ /* 0x001f280000300800 */
        /* <DEDUP_REMOVED lines=9> */
[----:B-1----:R-:W4:Y:S04]  /*5880*/  LDL.LU R213, [R1+0x98] ;  /* 0x0000980001d57983 */ /* 0x002f280000300800 */
[----:B------:R-:W4:Y:S04]  /*5890*/  LDL.LU R212, [R1+0x9c] ;  /* 0x00009c0001d47983 */ /* 0x000f280000300800 */
[----:B------:R-:W4:Y:S01]  /*58a0*/  LDL.LU R211, [R1+0xa0] ;  /* 0x0000a00001d37983 */ /* 0x000f220000300800 */
[----:B------:R-:W-:-:S01]  /*58b0*/  FADD R227, R122, R227 ;  /* 0x000000e37ae37221 */ /* 0x000fc20000000000 */
[----:B--2---:R-:W-:-:S04]  /*58c0*/  FADD R226, R123, R226 ;  /* 0x000000e27be27221 */ /* 0x004fc80000000000 */
[----:B------:R0:W-:Y:S01]  /*58d0*/  STL [R1+0x60], R227 ;  /* 0x000060e301007387 */ /* 0x0001e20000100800 */
[----:B---3--:R-:W-:-:S03]  /*58e0*/  FADD R225, R124, R225 ;  /* 0x000000e17ce17221 */ /* 0x008fc60000000000 */
[----:B------:R1:W-:Y:S01]  /*58f0*/  STL [R1+0x64], R226 ;  /* 0x000064e201007387 */ /* 0x0003e20000100800 */
[----:B----4-:R-:W-:-:S03]  /*5900*/  FADD R224, R125, R224 ;  /* 0x000000e07de07221 */ /* 0x010fc60000000000 */
        /* <DEDUP_REMOVED lines=24> */
[----:B0-----:R-:W4:Y:S01]  /*5a90*/  LDL.LU R227, [R1+0xa4] ;  /* 0x0000a40001e37983 */ /* 0x001f220000300800 */
[----:B------:R-:W-:-:S03]  /*5aa0*/  FADD R211, R106, R211 ;  /* 0x000000d36ad37221 */ /* 0x000fc60000000000 */
[----:B------:R0:W-:Y:S04]  /*5ab0*/  STL [R1+0x98], R213 ;  /* 0x000098d501007387 */ /* 0x0001e80000100800 */
[----:B-1----:R-:W4:Y:S04]  /*5ac0*/  LDL.LU R226, [R1+0xa8] ;  /* 0x0000a80001e27983 */ /* 0x002f280000300800 */
[----:B------:R1:W-:Y:S04]  /*5ad0*/  STL [R1+0x9c], R212 ;  /* 0x00009cd401007387 */ /* 0x0003e80000100800 */
[----:B--2---:R-:W2:Y:S04]  /*5ae0*/  LDL.LU R225, [R1+0xac] ;  /* 0x0000ac0001e17983 */ /* 0x004ea80000300800 */
[----:B------:R1:W-:Y:S04]  /*5af0*/  STL [R1+0xa0], R211 ;  /* 0x0000a0d301007387 */ /* 0x0003e80000100800 */
[----:B---3--:R-:W3:Y:S04]  /*5b00*/  LDL.LU R224, [R1+0xb0] ;  /* 0x0000b00001e07983 */ /* 0x008ee80000300800 */
[----:B----4-:R-:W4:Y:S04]  /*5b10*/  LDL.LU R223, [R1+0xb4] ;  /* 0x0000b40001df7983 */ /* 0x010f280000300800 */
        /* <DEDUP_REMOVED lines=9> */
[----:B0-----:R-:W4:Y:S04]  /*5bb0*/  LDL.LU R213, [R1+0xdc] ;  /* 0x0000dc0001d57983 */ /* 0x001f280000300800 */
[----:B-1----:R-:W4:Y:S04]  /*5bc0*/  LDL.LU R212, [R1+0xe0] ;  /* 0x0000e00001d47983 */ /* 0x002f280000300800 */
[----:B------:R-:W4:Y:S01]  /*5bd0*/  LDL.LU R211, [R1+0xe4] ;  /* 0x0000e40001d37983 */ /* 0x000f220000300800 */
[----:B------:R-:W-:-:S01]  /*5be0*/  FADD R227, R107, R227 ;  /* 0x000000e36be37221 */ /* 0x000fc20000000000 */
[----:B------:R-:W-:-:S04]  /*5bf0*/  FADD R226, R108, R226 ;  /* 0x000000e26ce27221 */ /* 0x000fc80000000000 */
[----:B------:R0:W-:Y:S01]  /*5c00*/  STL [R1+0xa4], R227 ;  /* 0x0000a4e301007387 */ /* 0x0001e20000100800 */
[----:B--2---:R-:W-:-:S03]  /*5c10*/  FADD R225, R109, R225 ;  /* 0x000000e16de17221 */ /* 0x004fc60000000000 */
        /* <DEDUP_REMOVED lines=151> */
[----:B------:R-:W-:Y:S01]  /*6590*/  STL [R1+0x170], R227 ;  /* 0x000170e301007387 */ /* 0x000fe20000100800 */
[----:B--2---:R-:W-:-:S03]  /*65a0*/  FADD R225, R48, R225 ;  /* 0x000000e130e17221 */ /* 0x004fc60000000000 */
[----:B------:R-:W-:Y:S01]  /*65b0*/  STL [R1+0x174], R226 ;  /* 0x000174e201007387 */ /* 0x000fe20000100800 */
[----:B---3--:R-:W-:-:S03]  /*65c0*/  FADD R224, R49, R224 ;  /* 0x000000e031e07221 */ /* 0x008fc60000000000 */
[----:B------:R-:W-:Y:S01]  /*65d0*/  STL [R1+0x178], R225 ;  /* 0x000178e101007387 */ /* 0x000fe20000100800 */
[----:B----4-:R-:W-:-:S03]  /*65e0*/  FADD R223, R50, R223 ;  /* 0x000000df32df7221 */ /* 0x010fc60000000000 */
[----:B------:R-:W-:Y:S01]  /*65f0*/  STL [R1+0x17c], R224 ;  /* 0x00017ce001007387 */ /* 0x000fe20000100800 */
[----:B------:R-:W-:-:S03]  /*6600*/  FADD R222, R51, R222 ;  /* 0x000000de33de7221 */ /* 0x000fc60000000000 */
        /* <DEDUP_REMOVED lines=19> */
[----:B------:R-:W-:-:S01]  /*6740*/  FADD R212, R45, R212 ;  /* 0x000000d42dd47221 */ /* 0x000fc20000000000 */
[----:B------:R-:W-:-:S05]  /*6750*/  FADD R211, R46, R211 ;  /* 0x000000d32ed37221 */ /* 0x000fca0000000000 */
[----:B------:R0:W-:Y:S04]  /*6760*/  STL [R1+0x1b0], R211 ;  /* 0x0001b0d301007387 */ /* 0x0001e80000100800 */
[----:B------:R-:W-:Y:S04]  /*6770*/  STL [R1+0x1a8], R213 ;  /* 0x0001a8d501007387 */ /* 0x000fe80000100800 */
[----:B0-----:R-:W2:Y:S04]  /*6780*/  LDL.LU R211, [R1+0x1b4] ;  /* 0x0001b40001d37983 */ /* 0x001ea80000300800 */
[----:B------:R0:W-:Y:S04]  /*6790*/  STL [R1+0x1ac], R212 ;  /* 0x0001acd401007387 */ /* 0x0001e80000100800 */
[----:B0-----:R-:W3:Y:S04]  /*67a0*/  LDL.LU R212, [R1+0x1b8] ;  /* 0x0001b80001d47983 */ /* 0x001ee80000300800 */
        /* <DEDUP_REMOVED lines=17> */
[----:B---3--:R-:W-:-:S03]  /*68c0*/  FADD R212, R32, R212 ;  /* 0x000000d420d47221 */ /* 0x008fc60000000000 */
[----:B0-----:R1:W5:Y:S01]  /*68d0*/  LDL.LU R211, [R1+0x24c] ;  /* 0x00024c0001d37983 */ /* 0x0013620000300800 */
[----:B----4-:R-:W-:-:S03]  /*68e0*/  FADD R213, R33, R213 ;  /* 0x000000d521d57221 */ /* 0x010fc60000000000 */
[----:B------:R0:W-:Y:S01]  /*68f0*/  STL [R1+0x1b8], R212 ;  /* 0x0001b8d401007387 */ /* 0x0001e20000100800 */
[----:B------:R-:W-:-:S01]  /*6900*/  FADD R214, R34, R214 ;  /* 0x000000d622d67221 */ /* 0x000fc20000000000 */
[----:B------:R-:W-:Y:S02]  /*6910*/  FADD R215, R35, R215 ;  /* 0x000000d723d77221 */ /* 0x000fe40000000000 */
[----:B0-----:R1:W5:Y:S01]  /*6920*/  LDL.LU R212, [R1+0x248] ;  /* 0x0002480001d47983 */ /* 0x0013620000300800 */
[----:B------:R-:W-:-:S03]  /*6930*/  FADD R216, R36, R216 ;  /* 0x000000d824d87221 */ /* 0x000fc60000000000 */
[----:B------:R0:W-:Y:S01]  /*6940*/  STL [R1+0x1bc], R213 ;  /* 0x0001bcd501007387 */ /* 0x0001e20000100800 */
[----:B------:R-:W-:-:S01]  /*6950*/  FADD R217, R37, R217 ;  /* 0x000000d925d97221 */ /* 0x000fc20000000000 */
[----:B------:R-:W-:Y:S02]  /*6960*/  FADD R218, R38, R218 ;  /* 0x000000da26da7221 */ /* 0x000fe40000000000 */
[----:B0-----:R1:W5:Y:S04]  /*6970*/  LDL.LU R213, [R1+0x244] ;  /* 0x0002440001d57983 */ /* 0x0013680000300800 */
[----:B------:R0:W-:Y:S01]  /*6980*/  STL [R1+0x1c0], R214 ;  /* 0x0001c0d601007387 */ /* 0x0001e20000100800 */
[----:B------:R-:W-:-:S01]  /*6990*/  FADD R219, R39, R219 ;  /* 0x000000db27db7221 */ /* 0x000fc20000000000 */
[----:B------:R-:W-:-:S02]  /*69a0*/  FADD R220, R24, R220 ;  /* 0x000000dc18dc7221 */ /* 0x000fc40000000000 */
[----:B0-----:R1:W5:Y:S04]  /*69b0*/  LDL.LU R214, [R1+0x240] ;  /* 0x0002400001d67983 */ /* 0x0013680000300800 */
[----:B------:R0:W-:Y:S01]  /*69c0*/  STL [R1+0x1c4], R215 ;  /* 0x0001c4d701007387 */ /* 0x0001e20000100800 */
[----:B------:R-:W-:-:S01]  /*69d0*/  FADD R221, R25, R221 ;  /* 0x000000dd19dd7221 */ /* 0x000fc20000000000 */
[----:B------:R-:W-:Y:S02]  /*69e0*/  FADD R222, R26, R222 ;  /* 0x000000de1ade7221 */ /* 0x000fe40000000000 */
[----:B0-----:R1:W5:Y:S04]  /*69f0*/  LDL.LU R215, [R1+0x23c] ;  /* 0x00023c0001d77983 */ /* 0x0013680000300800 */
[----:B------:R0:W-:Y:S01]  /*6a00*/  STL [R1+0x1c8], R216 ;  /* 0x0001c8d801007387 */ /* 0x0001e20000100800 */
[----:B------:R-:W-:-:S03]  /*6a10*/  FADD R223, R27, R223 ;  /* 0x000000df1bdf7221 */ /* 0x000fc60000000000 */
        /* <DEDUP_REMOVED lines=13> */
[----:B------:R0:W-:Y:S04]  /*6af0*/  STL [R1+0x1dc], R221 ;  /* 0x0001dcdd01007387 */ /* 0x0001e80000100800 */
        /* <DEDUP_REMOVED lines=12> */
[----:B0-----:R1:W5:Y:S01]  /*6bc0*/  LDL.LU R227, [R1+0x20c] ;  /* 0x00020c0001e37983 */ /* 0x0013620000300800 */
[----:B------:R-:W-:-:S05]  /*6bd0*/  UMOV UR54, URZ ;  /* 0x0000003f00367c82 */ /* 0x000fca0008000000 */
.L_x_25:
[----:B------:R-:W-:Y:S05]  /*6be0*/  @!P1 BRA `(.L_x_26) ;  /* 0x0000000000049947 */ /* 0x000fea0003800000 */
[----:B------:R-:W-:Y:S01]  /*6bf0*/  BPT.TRAP 0x1 ;  /* 0x000000040000795c */ /* 0x000fe20000300000 */
.L_x_26:
[----:B------:R-:W-:Y:S02]  /*6c00*/  UISETP.GT.U32.AND UP0, UPT, UR58, 0x1, UPT ;  /* 0x000000013a00788c */ /* 0x000fe4000bf04070 */
[----:B------:R-:W-:-:S04]  /*6c10*/  ULEA UR9, UR55, UR6, 0x3 ;  /* 0x0000000637097291 */ /* 0x000fc8000f8e183f */
[----:B------:R-:W-:Y:S01]  /*6c20*/  UIADD3 UR9, UR9, 0x80, URZ ;  /* 0x0000008009097890 */ /* 0x000fe2000fffe03f */
[----:B------:R-:W-:-:S03]  /*6c30*/  PLOP3.LUT P0, PT, PT, PT, UP0, 0x80, 0x0 ;  /* 0x000000000000781c */ /* 0x000fc60003f0f008 */
[----:B------:R-:W-:-:S09]  /*6c40*/  UPRMT UR9, URZ, 0x654, UR9 ;  /* 0x000006543f097896 */ /* 0x000fd20008000009 */
[----:B------:R-:W-:Y:S01]  /*6c50*/  SYNCS.ARRIVE.TRANS64.RED.A1T0 RZ, [UR9], RZ ;  /* 0x000000ffffff79a7 */ /* 0x000fe20008100409 */
[----:B------:R-:W-:Y:S05]  /*6c60*/  @P0 BRA `(.L_x_27) ;  /* 0x0000000000040947 */ /* 0x000fea0003800000 */
[----:B------:R-:W-:Y:S01]  /*6c70*/  BPT.TRAP 0x1 ;  /* 0x000000040000795c */ /* 0x000fe20000300000 */
.L_x_27:
[----:B------:R-:W-:Y:S01]  /*6c80*/  UIADD3 UR7, UR7, 0x1, URZ ;  /* 0x0000000107077890 */ /* 0x000fe2000fffe03f */
[C---:B------:R-:W-:Y:S01]  /*6c90*/  ISETP.GT.AND P0, PT, R228.reuse, 0x1, PT ;  /* 0x00000001e400780c */ /* 0x040fe20003f04270 */
[----:B------:R-:W-:Y:S01]  /*6ca0*/  UIADD3 UR55, UR55, 0x1, URZ ;  /* 0x0000000137377890 */ /* 0x000fe2000fffe03f */
[----:B------:R-:W-:Y:S01]  /*6cb0*/  VIADD R228, R228, 0xffffffff ;  /* 0xffffffffe4e47836 */ /* 0x000fe20000000000 */
[----:B------:R-:W-:Y:S02]  /*6cc0*/  UISETP.NE.AND UP0, UPT, UR7, 0x10, UPT ;  /* 0x000000100700788c */ /* 0x000fe4000bf05270 */
[----:B------:R-:W-:Y:S02]  /*6cd0*/  UISETP.NE.AND UP1, UPT, UR55, 0x10, UPT ;  /* 0x000000103700788c */ /* 0x000fe4000bf25270 */
[----:B------:R-:W-:Y:S02]  /*6ce0*/  USEL UR9, URZ, 0x1, UP0 ;  /* 0x000000013f097887 */ /* 0x000fe40008000000 */
[----:B------:R-:W-:-:S02]  /*6cf0*/  USEL UR7, UR7, URZ, UP0 ;  /* 0x0000003f07077287 */ /* 0x000fc40008000000 */
[----:B------:R-:W-:Y:S02]  /*6d00*/  USEL UR55, UR55, URZ, UP1 ;  /* 0x0000003f37377287 */ /* 0x000fe40008800000 */
[----:B-----5:R-:W-:Y:S01]  /*6d10*/  LOP3.LUT R227, R227, UR9, RZ, 0x3c, !PT ;  /* 0x00000009e3e37c12 */ /* 0x020fe2000f8e3cff */
[----:B------:R-:W-:Y:S01]  /*6d20*/  UMOV UR9, 0x1 ;  /* 0x0000000100097882 */ /* 0x000fe20000000000 */
[----:B------:R-:W-:Y:S08]  /*6d30*/  @P0 BRA `(.L_x_28) ;  /* 0xffffffd800880947 */ /* 0x000ff0000383ffff */
.L_x_20:
[----:B------:R-:W-:-:S04]  /*6d40*/  UISETP.NE.AND UP0, UPT, UR54, URZ, UPT ;  /* 0x0000003f3600728c */ /* 0x000fc8000bf05270 */
[----:B------:R-:W-:-:S06]  /*6d50*/  USEL UR7, URZ, 0x1, !UP0 ;  /* 0x000000013f077887 */ /* 0x000fcc000c000000 */
[----:B------:R-:W-:-:S13]  /*6d60*/  ISETP.NE.AND P0, PT, RZ, UR7, PT ;  /* 0x00000007ff007c0c */ /* 0x000fda000bf05270 */
[----:B------:R-:W-:Y:S05]  /*6d70*/  @!P0 BRA `(.L_x_29) ;  /* 0x0000001c00a48947 */ /* 0x000fea0003800000 */
[----:B------:R-:W-:Y:S02]  /*6d80*/  WARPGROUP.DEPBAR.LE gsb0, 0x0 ;  /* 0x00008000000079c5 */ /* 0x000fe40000010000 */
[----:B------:R-:W-:Y:S01]  /*6d90*/  FADD R226, R192, R226 ;  /* 0x000000e2c0e27221 */ /* 0x000fe20000000000 */
[----:B------:R-:W2:Y:S04]  /*6da0*/  LDL.LU R227, [R1+0x4] ;  /* 0x0000040001e37983 */ /* 0x000ea80000300800 */
[----:B------:R0:W-:Y:S04]  /*6db0*/  STL [R1+0x20c], R226 ;  /* 0x00020ce201007387 */ /* 0x0001e80000100800 */
[----:B0-----:R-:W3:Y:S01]  /*6dc0*/  LDL.LU R226, [R1] ;  /* 0x0000000001e27983 */ /* 0x001ee20000300800 */
[----:B------:R-:W-:Y:S01]  /*6dd0*/  FADD R225, R193, R225 ;  /* 0x000000e1c1e17221 */ /* 0x000fe20000000000 */
[----:B------:R-:W-:Y:S01]  /*6de0*/  FADD R224, R194, R224 ;  /* 0x000000e0c2e07221 */ /* 0x000fe20000000000 */
[----:B------:R-:W-:Y:S01]  /*6df0*/  FADD R223, R195, R223 ;  /* 0x000000dfc3df7221 */ /* 0x000fe20000000000 */
[----:B------:R-:W-:Y:S01]  /*6e00*/  FADD R222, R196, R222 ;  /* 0x000000dec4de7221 */ /* 0x000fe20000000000 */
[----:B------:R-:W-:Y:S01]  /*6e10*/  FADD R221, R197, R221 ;  /* 0x000000ddc5dd7221 */ /* 0x000fe20000000000 */
[----:B------:R-:W-:Y:S01]  /*6e20*/  STL [R1+0x210], R225 ;  /* 0x000210e101007387 */ /* 0x000fe20000100800 */
        /* <DEDUP_REMOVED lines=57> */
[----:B------:R-:W-:-:S02]  /*71c0*/  FADD R0, R145, R0 ;  /* 0x0000000091007221 */ /* 0x000fc40000000000 */
[----:B------:R-:W-:Y:S04]  /*71d0*/  STL [R1+0x24c], R210 ;  /* 0x00024cd201007387 */ /* 0x000fe80000100800 */
        /* <DEDUP_REMOVED lines=12> */
[----:B------:R0:W-:Y:S04]  /*72a0*/  STL [R1+0x280], R21 ;  /* 0x0002801501007387 */ /* 0x0001e80000100800 */
[----:B0-----:R-:W4:Y:S04]  /*72b0*/  LDL.LU R21, [R1+0x8] ;  /* 0x0000080001157983 */ /* 0x001f280000300800 */
[----:B------:R-:W4:Y:S01]  /*72c0*/  LDL.LU R22, [R1+0xc] ;  /* 0x00000c0001167983 */ /* 0x000f220000300800 */
[----:B--2---:R-:W-:Y:S01]  /*72d0*/  FADD R227, R147, R227 ;  /* 0x000000e393e37221 */ /* 0x004fe20000000000 */
[----:B---3--:R-:W-:-:S05]  /*72e0*/  FADD R226, R146, R226 ;  /* 0x000000e292e27221 */ /* 0x008fca0000000000 */
[----:B------:R0:W-:Y:S04]  /*72f0*/  STL [R1], R226 ;  /* 0x000000e201007387 */ /* 0x0001e80000100800 */
[----:B------:R-:W2:Y:S04]  /*7300*/  LDL.LU R23, [R1+0x10] ;  /* 0x0000100001177983 */ /* 0x000ea80000300800 */
[----:B------:R3:W-:Y:S04]  /*7310*/  STL [R1+0x4], R227 ;  /* 0x000004e301007387 */ /* 0x0007e80000100800 */
[----:B------:R-:W2:Y:S04]  /*7320*/  LDL.LU R200, [R1+0x14] ;  /* 0x0000140001c87983 */ /* 0x000ea80000300800 */
        /* <DEDUP_REMOVED lines=25> */
[----:B0-----:R-:W2:Y:S04]  /*74c0*/  LDL.LU R226, [R1+0x7c] ;  /* 0x00007c0001e27983 */ /* 0x001ea80000300800 */
[----:B---3--:R-:W3:Y:S01]  /*74d0*/  LDL.LU R227, [R1+0x80] ;  /* 0x0000800001e37983 */ /* 0x008ee20000300800 */
[----:B----4-:R-:W-:Y:S01]  /*74e0*/  FADD R21, R148, R21 ;  /* 0x0000001594157221 */ /* 0x010fe20000000000 */
[----:B------:R-:W-:-:S04]  /*74f0*/  FADD R22, R149, R22 ;  /* 0x0000001695167221 */ /* 0x000fc80000000000 */
[----:B------:R0:W-:Y:S04]  /*7500*/  STL [R1+0x8], R21 ;  /* 0x0000081501007387 */ /* 0x0001e80000100800 */
[----:B------:R4:W-:Y:S01]  /*7510*/  STL [R1+0xc], R22 ;  /* 0x00000c1601007387 */ /* 0x0009e20000100800 */
[----:B--2---:R-:W-:Y:S01]  /*7520*/  FADD R23, R150, R23 ;  /* 0x0000001796177221 */ /* 0x004fe20000000000 */
[----:B------:R-:W-:-:S04]  /*7530*/  FADD R200, R151, R200 ;  /* 0x000000c897c87221 */ /* 0x000fc80000000000 */
        /* <DEDUP_REMOVED lines=52> */
[----:B0-----:R-:W2:Y:S01]  /*7880*/  LDL.LU R21, [R1+0x84] ;  /* 0x0000840001157983 */ /* 0x001ea20000300800 */
[----:B---3--:R-:W-:-:S03]  /*7890*/  FADD R227, R114, R227 ;  /* 0x000000e372e37221 */ /* 0x008fc60000000000 */
[----:B------:R0:W-:Y:S04]  /*78a0*/  STL [R1+0x78], R225 ;  /* 0x000078e101007387 */ /* 0x0001e80000100800 */
[----:B----4-:R-:W3:Y:S04]  /*78b0*/  LDL.LU R22, [R1+0x88] ;  /* 0x0000880001167983 */ /* 0x010ee80000300800 */
[----:B------:R4:W-:Y:S04]  /*78c0*/  STL [R1+0x7c], R226 ;  /* 0x00007ce201007387 */ /* 0x0009e80000100800 */
[----:B--2---:R-:W2:Y:S04]  /*78d0*/  LDL.LU R23, [R1+0x8c] ;  /* 0x00008c0001177983 */ /* 0x004ea80000300800 */
[----:B------:R4:W-:Y:S04]  /*78e0*/  STL [R1+0x80], R227 ;  /* 0x000080e301007387 */ /* 0x0009e80000100800 */
[----:B-1----:R-:W2:Y:S04]  /*78f0*/  LDL.LU R200, [R1+0x90] ;  /* 0x0000900001c87983 */ /* 0x002ea80000300800 */
        /* <DEDUP_REMOVED lines=25> */
[----:B----4-:R-:W4:Y:S04]  /*7a90*/  LDL.LU R226, [R1+0xf8] ;  /* 0x0000f80001e27983 */ /* 0x010f280000300800 */
[----:B------:R-:W4:Y:S01]  /*7aa0*/  LDL.LU R227, [R1+0xfc] ;  /* 0x0000fc0001e37983 */ /* 0x000f220000300800 */
[----:B------:R-:W-:Y:S01]  /*7ab0*/  FADD R21, R115, R21 ;  /* 0x0000001573157221 */ /* 0x000fe20000000000 */
[----:B---3--:R-:W-:-:S04]  /*7ac0*/  FADD R22, R116, R22 ;  /* 0x0000001674167221 */ /* 0x008fc80000000000 */
[----:B------:R0:W-:Y:S01]  /*7ad0*/  STL [R1+0x84], R21 ;  /* 0x0000841501007387 */ /* 0x0001e20000100800 */
[----:B--2---:R-:W-:-:S03]  /*7ae0*/  FADD R23, R117, R23 ;  /* 0x0000001775177221 */ /* 0x004fc60000000000 */
        /* <DEDUP_REMOVED lines=53> */
[----:B----4-:R-:W-:-:S03]  /*7e40*/  FADD R226, R80, R226 ;  /* 0x000000e250e27221 */ /* 0x010fc60000000000 */
        /* <DEDUP_REMOVED lines=8> */
[----:B------:R-:W3:Y:S04]  /*7ed0*/  LDL.LU R201, [R1+0x110] ;  /* 0x0001100001c97983 */ /* 0x000ee80000300800 */
        /* <DEDUP_REMOVED lines=23> */
[----:B0-----:R-:W3:Y:S04]  /*8050*/  LDL.LU R225, [R1+0x170] ;  /* 0x0001700001e17983 */ /* 0x001ee80000300800 */
[----:B-1----:R-:W3:Y:S04]  /*8060*/  LDL.LU R226, [R1+0x174] ;  /* 0x0001740001e27983 */ /* 0x002ee80000300800 */
[----:B------:R-:W3:Y:S01]  /*8070*/  LDL.LU R227, [R1+0x178] ;  /* 0x0001780001e37983 */ /* 0x000ee20000300800 */
[----:B----4-:R-:W-:Y:S01]  /*8080*/  FADD R21, R82, R21 ;  /* 0x0000001552157221 */ /* 0x010fe20000000000 */
[----:B------:R-:W-:-:S04]  /*8090*/  FADD R22, R83, R22 ;  /* 0x0000001653167221 */ /* 0x000fc80000000000 */
[----:B------:R0:W-:Y:S01]  /*80a0*/  STL [R1+0x100], R21 ;  /* 0x0001001501007387 */ /* 0x0001e20000100800 */
[----:B--2---:R-:W-:-:S03]  /*80b0*/  FADD R23, R84, R23 ;  /* 0x0000001754177221 */ /* 0x004fc60000000000 */
[----:B------:R1:W-:Y:S01]  /*80c0*/  STL [R1+0x104], R22 ;  /* 0x0001041601007387 */ /* 0x0003e20000100800 */
[----:B---3--:R-:W-:-:S03]  /*80d0*/  FADD R200, R85, R200 ;  /* 0x000000c855c87221 */ /* 0x008fc60000000000 */
        /* <DEDUP_REMOVED lines=87> */
[----:B------:R-:W-:-:S05]  /*8650*/  FADD R21, R49, R21 ;  /* 0x0000001531157221 */ /* 0x000fca0000000000 */
[----:B------:R0:W-:Y:S01]  /*8660*/  STL [R1+0x17c], R21 ;  /* 0x00017c1501007387 */ /* 0x0001e20000100800 */
[----:B------:R-:W-:-:S03]  /*8670*/  FADD R22, R50, R22 ;  /* 0x0000001632167221 */ /* 0x000fc60000000000 */
[----:B0-----:R0:W5:Y:S01]  /*8680*/  LDL.LU R21, [R1+0x280] ;  /* 0x0002800001157983 */ /* 0x0011620000300800 */
[----:B--2---:R-:W-:-:S03]  /*8690*/  FADD R23, R51, R23 ;  /* 0x0000001733177221 */ /* 0x004fc60000000000 */
[----:B------:R1:W-:Y:S01]  /*86a0*/  STL [R1+0x180], R22 ;  /* 0x0001801601007387 */ /* 0x0003e20000100800 */
[----:B---3--:R-:W-:Y:S01]  /*86b0*/  FADD R200, R52, R200 ;  /* 0x000000c834c87221 */ /* 0x008fe20000000000 */
[----:B----4-:R-:W-:Y:S02]  /*86c0*/  FADD R201, R53, R201 ;  /* 0x000000c935c97221 */ /* 0x010fe40000000000 */
[----:B-1----:R0:W5:Y:S01]  /*86d0*/  LDL.LU R22, [R1+0x27c] ;  /* 0x00027c0001167983 */ /* 0x0021620000300800 */
[----:B------:R-:W-:-:S03]  /*86e0*/  FADD R202, R54, R202 ;  /* 0x000000ca36ca7221 */ /* 0x000fc60000000000 */
[----:B------:R1:W-:Y:S01]  /*86f0*/  STL [R1+0x184], R23 ;  /* 0x0001841701007387 */ /* 0x0003e20000100800 */
[----:B------:R-:W-:-:S03]  /*8700*/  FADD R203, R55, R203 ;  /* 0x000000cb37cb7221 */ /* 0x000fc60000000000 */
[----:B-1----:R0:W5:Y:S01]  /*8710*/  LDL.LU R23, [R1+0x278] ;  /* 0x0002780001177983 */ /* 0x0021620000300800 */
[----:B------:R-:W-:-:S03]  /*8720*/  FADD R204, R40, R204 ;  /* 0x000000cc28cc7221 */ /* 0x000fc60000000000 */
[----:B------:R1:W-:Y:S01]  /*8730*/  STL [R1+0x188], R200 ;  /* 0x000188c801007387 */ /* 0x0003e20000100800 */
[----:B------:R-:W-:Y:S01]  /*8740*/  FADD R205, R41, R205 ;  /* 0x000000cd29cd7221 */ /* 0x000fe20000000000 */
[----:B------:R-:W-:Y:S02]  /*8750*/  FADD R206, R42, R206 ;  /* 0x000000ce2ace7221 */ /* 0x000fe40000000000 */
[----:B-1----:R0:W5:Y:S04]  /*8760*/  LDL.LU R200, [R1+0x274] ;  /* 0x0002740001c87983 */ /* 0x0021680000300800 */
[----:B------:R1:W-:Y:S01]  /*8770*/  STL [R1+0x18c], R201 ;  /* 0x00018cc901007387 */ /* 0x0003e20000100800 */
[----:B------:R-:W-:Y:S01]  /*8780*/  FADD R207, R43, R207 ;  /* 0x000000cf2bcf7221 */ /* 0x000fe20000000000 */
[----:B------:R-:W-:-:S02]  /*8790*/  FADD R208, R44, R208 ;  /* 0x000000d02cd07221 */ /* 0x000fc40000000000 */
[----:B-1----:R0:W5:Y:S04]  /*87a0*/  LDL.LU R201, [R1+0x270] ;  /* 0x0002700001c97983 */ /* 0x0021680000300800 */
[----:B------:R1:W-:Y:S01]  /*87b0*/  STL [R1+0x190], R202 ;  /* 0x000190ca01007387 */ /* 0x0003e20000100800 */
[----:B------:R-:W-:-:S03]  /*87c0*/  FADD R209, R45, R209 ;  /* 0x000000d12dd17221 */ /* 0x000fc60000000000 */
        /* <DEDUP_REMOVED lines=55> */
[----:B------:R1:W-:Y:S04]  /*8b40*/  STL [R1+0x1dc], R221 ;  /* 0x0001dcdd01007387 */ /* 0x0003e80000100800 */
        /* <DEDUP_REMOVED lines=11> */
[----:B------:R0:W-:Y:S02]  /*8c00*/  STL [R1+0x1f4], R227 ;  /* 0x0001f4e301007387 */ /* 0x0001e40000100800 */
.L_x_29:
[----:B------:R-:W-:Y:S02]  /*8c10*/  WARPGROUP.DEPBAR.LE gsb0, 0x0 ;  /* 0x00008000000079c5 */ /* 0x000fe40000010000 */
[----:B------:R-:W1:Y:S02]  /*8c20*/  LDC R24, c[0x0][0x28c] ;  /* 0x0000a300ff187b82 */ /* 0x000e640000000800 */
[----:B-1----:R-:W-:-:S13]  /*8c30*/  ISETP.GE.AND P0, PT, R24, 0x1, PT ;  /* 0x000000011800780c */ /* 0x002fda0003f06270 */
[----:B------:R-:W-:Y:S05]  /*8c40*/  @!P0 BRA `(.L_x_30) ;  /* 0x0000000000408947 */ /* 0x000fea0003800000 */
[----:B------:R-:W-:-:S06]  /*8c50*/  UISETP.NE.AND UP0, UPT, UR57, 0x3, UPT ;  /* 0x000000033900788c */ /* 0x000fcc000bf05270 */
[----:B------:R-:W-:-:S13]  /*8c60*/  PLOP3.LUT P0, PT, PT, PT, UP0, 0x80, 0x0 ;  /* 0x000000000000781c */ /* 0x000fda0003f0f008 */
[----:B------:R-:W-:Y:S05]  /*8c70*/  @!P0 BRA `(.L_x_31) ;  /* 0x0000000000048947 */ /* 0x000fea0003800000 */
[----:B------:R-:W-:Y:S01]  /*8c80*/  BPT.TRAP 0x1 ;  /* 0x000000040000795c */ /* 0x000fe20000300000 */
.L_x_31:
[----:B------:R-:W-:-:S04]  /*8c90*/  UISETP.LT.AND UP0, UPT, UR60, 0x1, UPT ;  /* 0x000000013c00788c */ /* 0x000fc8000bf01270 */
[----:B------:R-:W-:Y:S02]  /*8ca0*/  USEL UR7, UR60, 0x1, UP0 ;  /* 0x000000013c077887 */ /* 0x000fe40008000000 */
[----:B------:R-:W-:Y:S02]  /*8cb0*/  UISETP.GT.U32.AND UP0, UPT, UR58, 0x1, UPT ;  /* 0x000000013a00788c */ /* 0x000fe4000bf04070 */
[----:B------:R-:W-:-:S04]  /*8cc0*/  UIADD3 UR7, UR59, UR60, -UR7 ;  /* 0x0000003c3b077290 */ /* 0x000fc8000fffe807 */
[----:B------:R-:W-:Y:S01]  /*8cd0*/  USHF.L.U32 UR7, UR7, 0x3, URZ ;  /* 0x0000000307077899 */ /* 0x000fe2000800063f */
[----:B------:R-:W-:-:S03]  /*8ce0*/  PLOP3.LUT P0, PT, PT, PT, UP0, 0x80, 0x0 ;  /* 0x000000000000781c */ /* 0x000fc60003f0f008 */
[----:B------:R-:W-:-:S04]  /*8cf0*/  ULOP3.LUT UR7, UR7, 0x78, URZ, 0xc0, !UPT ;  /* 0x0000007807077892 */ /* 0x000fc8000f8ec03f */
[----:B------:R-:W-:-:S04]  /*8d00*/  UIADD3 UR7, UR6, 0x80, UR7 ;  /* 0x0000008006077890 */ /* 0x000fc8000fffe007 */
[----:B------:R-:W-:-:S09]  /*8d10*/  UPRMT UR7, URZ, 0x654, UR7 ;  /* 0x000006543f077896 */ /* 0x000fd20008000007 */
[----:B------:R-:W-:Y:S01]  /*8d20*/  SYNCS.ARRIVE.TRANS64.RED.A1T0 RZ, [UR7], RZ ;  /* 0x000000ffffff79a7 */ /* 0x000fe20008100407 */
[----:B------:R-:W-:Y:S05]  /*8d30*/  @P0 BRA `(.L_x_30) ;  /* 0x0000000000040947 */ /* 0x000fea0003800000 */
[----:B------:R-:W-:Y:S01]  /*8d40*/  BPT.TRAP 0x1 ;  /* 0x000000040000795c */ /* 0x000fe20000300000 */
.L_x_30:
[----:B------:R1:W-:Y:S01]  /*8d50*/  STL [R1+0x210], R2 ;  /* 0x0002100201007387 */ /* 0x0003e20000100800 */
[----:B------:R-:W2:Y:S01]  /*8d60*/  LDC R28, c[0x0][0x288] ;  /* 0x0000a200ff1c7b82 */ /* 0x000ea20000000800 */
[----:B------:R-:W-:Y:S02]  /*8d70*/  ULDC UR6, c[0x0][0x284] ;  /* 0x0000a10000067ab9 */ /* 0x000fe40000000800 */
[----:B-1----:R-:W3:Y:S04]  /*8d80*/  LDL.LU R2, [R1+0x204] ;  /* 0x0002040001027983 */ /* 0x002ee80000300800 */
[----:B------:R1:W-:Y:S04]  /*8d90*/  STL [R1+0x20c], R0 ;  /* 0x00020c0001007387 */ /* 0x0003e80000100800 */
[----:B-1----:R-:W4:Y:S01]  /*8da0*/  LDL.LU R0, [R1+0x208] ;  /* 0x0002080001007983 */ /* 0x002f220000300800 */
[----:B0-----:R-:W0:Y:S02]  /*8db0*/  S2R R227, SR_TID.X ;  /* 0x0000000000e37919 */ /* 0x001e240000002100 */
[----:B0-----:R-:W-:-:S02]  /*8dc0*/  SHF.R.U32.HI R24, RZ, 0x2, R227 ;  /* 0x00000002ff187819 */ /* 0x001fc400000116e3 */
[----:B------:R-:W-:Y:S02]  /*8dd0*/  LOP3.LUT R26, R227, 0x60, RZ, 0xc0, !PT ;  /* 0x00000060e31a7812 */ /* 0x000fe400078ec0ff */
[----:B------:R-:W-:Y:S02]  /*8de0*/  SHF.R.U32.HI R27, RZ, 0x7, R227 ;  /* 0x00000007ff1b7819 */ /* 0x000fe400000116e3 */
[----:B------:R-:W-:Y:S02]  /*8df0*/  LOP3.LUT R25, R24, 0x7, RZ, 0xc0, !PT ;  /* 0x0000000718197812 */ /* 0x000fe400078ec0ff */
[----:B------:R-:W-:Y:S02]  /*8e00*/  SHF.R.U32.HI R26, RZ, 0x1, R26 ;  /* 0x00000001ff1a7819 */ /* 0x000fe4000001161a */
[----:B------:R-:W-:Y:S02]  /*8e10*/  LOP3.LUT R24, R27, 0x1, RZ, 0xc0, !PT ;  /* 0x000000011b187812 */ /* 0x000fe400078ec0ff */
[----:B------:R-:W-:-:S02]  /*8e20*/  IADD3 R31, RZ, -R26, -R25 ;  /* 0x8000001aff1f7210 */ /* 0x000fc40007ffe819 */
[----:B------:R-:W-:Y:S01]  /*8e30*/  LOP3.LUT R27, R227, 0x3, RZ, 0xc0, !PT ;  /* 0x00000003e31b7812 */ /* 0x000fe200078ec0ff */
[C---:B------:R-:W-:Y:S02]  /*8e40*/  IMAD.SHL.U32 R30, R24.reuse, 0x40, RZ ;  /* 0x00000040181e7824 */ /* 0x040fe400078e00ff */
[----:B------:R-:W-:Y:S02]  /*8e50*/  IMAD R31, R24, -0x40, R31 ;  /* 0xffffffc0181f7824 */ /* 0x000fe400078e021f */
[----:B---3--:R-:W-:Y:S02]  /*8e60*/  IMAD R29, R2, 0xb0, RZ ;  /* 0x000000b0021d7824 */ /* 0x008fe400078e02ff */
[----:B------:R0:W5:Y:S01]  /*8e70*/  LDL.LU R2, [R1+0x210] ;  /* 0x0002100001027983 */ /* 0x0001620000300800 */
[----:B----4-:R-:W-:Y:S02]  /*8e80*/  IMAD.WIDE R40, R0, 0x100, RZ ;  /* 0x0000010000287825 */ /* 0x010fe400078e02ff */
[----:B--2---:R-:W-:-:S02]  /*8e90*/  ISETP.GE.AND P0, PT, R29, R28, PT ;  /* 0x0000001c1d00720c */ /* 0x004fc40003f06270 */
[----:B------:R-:W-:Y:S01]  /*8ea0*/  LOP3.LUT R45, R30, 0x40, R25, 0xe2, !PT ;  /* 0x000000401e2d7812 */ /* 0x000fe200078ee219 */
[----:B------:R-:W-:Y:S02]  /*8eb0*/  IMAD.SHL.U32 R24, R0, 0x100, RZ ;  /* 0x0000010000187824 */ /* 0x000fe400078e00ff */
[----:B------:R0:W5:Y:S01]  /*8ec0*/  LDL.LU R0, [R1+0x20c] ;  /* 0x00020c0001007983 */ /* 0x0001620000300800 */
[----:B------:R-:W-:Y:S02]  /*8ed0*/  IMAD.SHL.U32 R32, R227, 0x2, RZ ;  /* 0x00000002e3207824 */ /* 0x000fe400078e00ff */
[C---:B------:R-:W-:Y:S01]  /*8ee0*/  ISETP.GE.OR P0, PT, R24.reuse, UR6, P0 ;  /* 0x0000000618007c0c */ /* 0x040fe20008706670 */
[----:B------:R-:W-:Y:S01]  /*8ef0*/  IMAD R44, R27, -0x2, R28 ;  /* 0xfffffffe1b2c7824 */ /* 0x000fe200078e021c */
[----:B------:R-:W-:Y:S01]  /*8f00*/  IADD3 R43, -R24, UR6, R31 ;  /* 0x00000006182b7c10 */ /* 0x000fe2000fffe11f */
[----:B------:R-:W-:Y:S01]  /*8f10*/  IMAD.MOV.U32 R42, RZ, RZ, -0x1 ;  /* 0xffffffffff2a7424 */ /* 0x000fe200078e00ff */
[----:B------:R-:W-:Y:S01]  /*8f20*/  LOP3.LUT R45, R40, R45, R26, 0xfe, !PT ;  /* 0x0000002d282d7212 */ /* 0x000fe200078efe1a */
[----:B------:R-:W-:Y:S01]  /*8f30*/  IMAD.IADD R44, R44, 0x1, -R29 ;  /* 0x000000012c2c7824 */ /* 0x000fe200078e0a1d */
[----:B------:R-:W-:-:S07]  /*8f40*/  LOP3.LUT R32, R29, 0x6, R32, 0xf8, !PT ;  /* 0x000000061d207812 */ /* 0x000fce00078ef820 */
[----:B0-----:R-:W-:Y:S05]  /*8f50*/  @P0 BRA `(.L_x_32) ;  /* 0x000000cc00dc0947 */ /* 0x001fea0003800000 */
[----:B------:R-:W0:Y:S01]  /*8f60*/  LDC.64 R28, c[0x0][0x5c8] ;  /* 0x00017200ff1c7b82 */ /* 0x000e220000000a00 */
[----:B------:R-:W-:Y:S01]  /*8f70*/  USHF.R.S32.HI UR7, URZ, 0x1f, UR61 ;  /* 0x0000001f3f077899 */ /* 0x000fe2000801143d */
[--C-:B------:R-:W-:Y:S01]  /*8f80*/  SHF.R.S32.HI R33, RZ, 0x1f, R32.reuse ;  /* 0x0000001fff217819 */ /* 0x100fe20000011420 */
[----:B------:R-:W-:Y:S01]  /*8f90*/  ULDC.64 UR8, c[0x0][0x5d0] ;  /* 0x0001740000087ab9 */ /* 0x000fe20000000a00 */
[----:B------:R-:W-:Y:S01]  /*8fa0*/  BSSY B0, `(.L_x_32) ;  /* 0x0000cf2000007945 */ /* 0x000fe20003800000 */
[----:B------:R-:W-:Y:S02]  /*8fb0*/  UIMAD UR6, UR7, UR8, URZ ;  /* 0x00000008070672a4 */ /* 0x000fe4000f8e023f */
[----:B------:R-:W-:Y:S02]  /*8fc0*/  IMAD.U32 R27, RZ, RZ, UR8 ;  /* 0x00000008ff1b7e24 */ /* 0x000fe4000f8e00ff */
[----:B------:R-:W-:Y:S02]  /*8fd0*/  UIMAD UR6, UR61, UR9, UR6 ;  /* 0x000000093d0672a4 */ /* 0x000fe4000f8e0206 */
[----:B------:R-:W-:Y:S01]  /*8fe0*/  IMAD.WIDE.U32 R26, R27, UR61, R32 ;  /* 0x0000003d1b1a7c25 */ /* 0x000fe2000f8e0020 */
[----:B------:R-:W-:-:S03]  /*8ff0*/  ULDC.64 UR8, c[0x0][0x5c0] ;  /* 0x0001700000087ab9 */ /* 0x000fc60000000a00 */
[----:B------:R-:W-:Y:S02]  /*9000*/  VIADD R27, R27, UR6 ;  /* 0x000000061b1b7c36 */ /* 0x000fe40008000000 */
[-C--:B0-----:R-:W-:Y:S01]  /*9010*/  IMAD R24, R41, R28.reuse, RZ ;  /* 0x0000001c29187224 */ /* 0x081fe200078e02ff */
[----:B------:R-:W-:Y:S01]  /*9020*/  SHF.L.U64.HI R34, R28, 0x3, R29 ;  /* 0x000000031c227819 */ /* 0x000fe2000001021d */
[----:B------:R-:W-:-:S04]  /*9030*/  IMAD.WIDE.U32 R26, R45, R28, R26 ;  /* 0x0000001c2d1a7225 */ /* 0x000fc800078e001a */
[----:B------:R-:W-:Y:S01]  /*9040*/  IMAD R25, R45, R29, R24 ;  /* 0x0000001d2d197224 */ /* 0x000fe200078e0218 */
[----:B------:R-:W-:Y:S01]  /*9050*/  IADD3 R24, P2, R26, UR8, RZ ;  /* 0x000000081a187c10 */ /* 0x000fe2000ff5e0ff */
[C---:B------:R-:W-:Y:S01]  /*9060*/  IMAD.SHL.U32 R35, R28.reuse, 0x8, RZ ;  /* 0x000000081c237824 */ /* 0x040fe200078e00ff */
[----:B------:R-:W-:Y:S01]  /*9070*/  LEA R30, P3, R28, R26, 0x7 ;  /* 0x0000001a1c1e7211 */ /* 0x000fe200078638ff */
[----:B------:R-:W-:-:S03]  /*9080*/  IMAD.IADD R27, R27, 0x1, R25 ;  /* 0x000000011b1b7824 */ /* 0x000fc600078e0219 */
[----:B------:R-:W-:Y:S02]  /*9090*/  IADD3 R26, P1, P0, R26, UR8, R35 ;  /* 0x000000081a1a7c10 */ /* 0x000fe4000f83e023 */
[----:B------:R-:W-:Y:S02]  /*90a0*/  IADD3.X R25, R27, UR9, RZ, P2, !PT ;  /* 0x000000091b197c10 */ /* 0x000fe400097fe4ff */
[----:B------:R-:W-:Y:S02]  /*90b0*/  FSETP.NEU.AND P2, PT, RZ, UR5, PT ;  /* 0x00000005ff007c0b */ /* 0x000fe4000bf4d000 */
[----:B------:R-:W-:Y:S02]  /*90c0*/  LEA.HI.X R31, R28, R27, R29, 0x7, P3 ;  /* 0x0000001b1c1f7211 */ /* 0x000fe400018f3c1d */
[C---:B------:R-:W-:Y:S02]  /*90d0*/  IADD3 R28, P3, R30.reuse, UR8, RZ ;  /* 0x000000081e1c7c10 */ /* 0x040fe4000ff7e0ff */
[----:B------:R-:W-:-:S02]  /*90e0*/  IADD3 R30, P5, P6, R30, UR8, R35 ;  /* 0x000000081e1e7c10 */ /* 0x000fc4000febe023 */
[----:B------:R-:W-:Y:S02]  /*90f0*/  IADD3.X R29, R31, UR9, RZ, P3, !PT ;  /* 0x000000091f1d7c10 */ /* 0x000fe40009ffe4ff */
[--C-:B------:R-:W-:Y:S02]  /*9100*/  IADD3.X R27, R27, UR9, R34.reuse, P1, P0 ;  /* 0x000000091b1b7c10 */ /* 0x100fe40008fe0422 */
[----:B------:R-:W-:Y:S01]  /*9110*/  IADD3.X R31, R31, UR9, R34, P5, P6 ;  /* 0x000000091f1f7c10 */ /* 0x000fe2000afec422 */
[----:B------:R-:W-:Y:S06]  /*9120*/  @!P2 BRA `(.L_x_33) ;  /* 0x00000098005ca947 */ /* 0x000fec0003800000 */
[----:B------:R-:W-:Y:S01]  /*9130*/  ULDC.64 UR8, c[0x0][0x5b8] ;  /* 0x00016e0000087ab9 */ /* 0x000fe20000000a00 */
[----:B------:R-:W-:Y:S01]  /*9140*/  ISETP.GE.AND P3, PT, R43, 0x1, PT ;  /* 0x000000012b00780c */ /* 0x000fe20003f66270 */
[----:B------:R-:W-:Y:S02]  /*9150*/  UIMAD UR6, UR7, UR8, URZ ;  /* 0x00000008070672a4 */ /* 0x000fe4000f8e023f */
[----:B------:R-:W-:Y:S01]  /*9160*/  IMAD.U32 R35, RZ, RZ, UR8 ;  /* 0x00000008ff237e24 */ /* 0x000fe2000f8e00ff */
[----:B------:R-:W-:Y:S01]  /*9170*/  BSSY B1, `(.L_x_34) ;  /* 0x0000010000017945 */ /* 0x000fe20003800000 */
[----:B------:R-:W-:Y:S01]  /*9180*/  ISETP.LT.OR P1, PT, R44, 0x1, !P3 ;  /* 0x000000012c00780c */ /* 0x000fe20005f21670 */
[----:B------:R-:W-:Y:S02]  /*9190*/  UIMAD UR6, UR61, UR9, UR6 ;  /* 0x000000093d0672a4 */ /* 0x000fe4000f8e0206 */
[----:B------:R-:W-:Y:S01]  /*91a0*/  IMAD.WIDE.U32 R32, R35, UR61, R32 ;  /* 0x0000003d23207c25 */ /* 0x000fe2000f8e0020 */
[----:B------:R-:W-:-:S03]  /*91b0*/  ULDC.64 UR8, c[0x0][0x5a8] ;  /* 0x00016a0000087ab9 */ /* 0x000fc60000000a00 */
[----:B------:R-:W-:Y:S02]  /*91c0*/  IMAD.MOV.U32 R38, RZ, RZ, R32 ;  /* 0x000000ffff267224 */ /* 0x000fe400078e0020 */
[----:B------:R-:W-:Y:S01]  /*91d0*/  VIADD R39, R33, UR6 ;  /* 0x0000000621277c36 */ /* 0x000fe20008000000 */
[----:B------:R-:W-:Y:S02]  /*91e0*/  ULDC.64 UR6, c[0x0][0x5b0] ;  /* 0x00016c0000067ab9 */ /* 0x000fe40000000a00 */
[----:B------:R-:W-:Y:S02]  /*91f0*/  IMAD R34, R41, UR6, RZ ;  /* 0x0000000629227c24 */ /* 0x000fe4000f8e02ff */
[----:B------:R-:W-:-:S04]  /*9200*/  IMAD.WIDE.U32 R32, R45, UR6, R38 ;  /* 0x000000062d207c25 */ /* 0x000fc8000f8e0026 */
[--C-:B------:R-:W-:Y:S01]  /*9210*/  IMAD R35, R45, UR7, R34.reuse ;  /* 0x000000072d237c24 */ /* 0x100fe2000f8e0222 */
[----:B------:R-:W-:Y:S02]  /*9220*/  IADD3 R32, P0, R32, UR8, RZ ;  /* 0x0000000820207c10 */ /* 0x000fe4000ff1e0ff */
[----:B------:R-:W-:Y:S02]  /*9230*/  PRMT R34, RZ, 0x7610, R34 ;  /* 0x00007610ff227816 */ /* 0x000fe40000000022 */
[----:B------:R-:W-:Y:S01]  /*9240*/  IADD3.X R33, R33, UR9, R35, P0, !PT ;  /* 0x0000000921217c10 */ /* 0x000fe200087fe423 */
[----:B------:R-:W-:Y:S08]  /*9250*/  @P1 BRA `(.L_x_35) ;  /* 0x0000000000041947 */ /* 0x000ff00003800000 */
[----:B------:R0:W5:Y:S02]  /*9260*/  LDG.E.U8 R34, desc[UR52][R32.64] ;  /* 0x0000003420227981 */ /* 0x000164000c1e1100 */
.L_x_35:
[----:B------:R-:W-:Y:S05]  /*9270*/  BSYNC B1 ;  /* 0x0000000000017941 */ /* 0x000fea0003800000 */
.L_x_34:
[----:B-----5:R-:W-:Y:S01]  /*9280*/  LOP3.LUT R34, R34, 0xff, RZ, 0xc0, !PT ;  /* 0x000000ff22227812 */ /* 0x020fe200078ec0ff */
[----:B------:R-:W-:Y:S01]  /*9290*/  BSSY B1, `(.L_x_36) ;  /* 0x000000b000017945 */ /* 0x000fe20003800000 */
[----:B------:R-:W-:Y:S02]  /*92a0*/  ISETP.LT.OR P0, PT, R44, 0x2, !P3 ;  /* 0x000000022c00780c */ /* 0x000fe40005f01670 */
[----:B------:R-:W-:-:S05]  /*92b0*/  F2FP.F16.E4M3.UNPACK_B R34, R34 ;  /* 0x00000022ff22723e */ /* 0x000fca00020006ff */
[----:B------:R-:W-:-:S05]  /*92c0*/  HADD2.F32 R34, -RZ, R34.H0_H0 ;  /* 0x20000022ff227230 */ /* 0x000fca0000004100 */
[----:B------:R-:W-:Y:S01]  /*92d0*/  FMUL R35, R34, UR5 ;  /* 0x0000000522237c20 */ /* 0x000fe20008400000 */
[----:B------:R-:W-:-:S03]  /*92e0*/  PRMT R34, RZ, 0x7610, R34 ;  /* 0x00007610ff227816 */ /* 0x000fc60000000022 */
[----:B------:R-:W-:-:S05]  /*92f0*/  FFMA R35, R226, UR4, R35 ;  /* 0x00000004e2237c23 */ /* 0x000fca0008000023 */
[----:B------:R-:W-:-:S05]  /*9300*/  F2FP.SATFINITE.E4M3.F32.PACK_AB_MERGE_C R35, RZ, R35, RZ ;  /* 0x00000023ff23723e */ /* 0x000fca00048070ff */
[----:B------:R1:W-:Y:S01]  /*9310*/  @!P1 STG.E.U8 desc[UR52][R24.64], R35 ;  /* 0x0000002318009986 */ /* 0x0003e2000c101134 */
[----:B------:R-:W-:Y:S05]  /*9320*/  @P0 BRA `(.L_x_37) ;  /* 0x0000000000040947 */ /* 0x000fea0003800000 */
[----:B------:R2:W5:Y:S02]  /*9330*/  LDG.E.U8 R34, desc[UR52][R32.64+0x1] ;  /* 0x0000013420227981 */ /* 0x000564000c1e1100 */
.L_x_37:
[----:B------:R-:W-:Y:S05]  /*9340*/  BSYNC B1 ;  /* 0x0000000000017941 */ /* 0x000fea0003800000 */
.L_x_36:
[----:B-----5:R-:W-:Y:S01]  /*9350*/  LOP3.LUT R34, R34, 0xff, RZ, 0xc0, !PT ;  /* 0x000000ff22227812 */ /* 0x020fe200078ec0ff */
[----:B------:R-:W-:Y:S01]  /*9360*/  BSSY B1, `(.L_x_38) ;  /* 0x0000013000017945 */ /* 0x000fe20003800000 */
[----:B------:R-:W-:Y:S02]  /*9370*/  IADD3 R37, P1, R45, 0x8, RZ ;  /* 0x000000082d257810 */ /* 0x000fe40007f3e0ff */
[----:B------:R-:W-:Y:S02]  /*9380*/  F2FP.F16.E4M3.UNPACK_B R34, R34 ;  /* 0x00000022ff22723e */ /* 0x000fe400020006ff */
[----:B------:R-:W-:Y:S01]  /*9390*/  ISETP.GE.AND P2, PT, R43, 0x9, PT ;  /* 0x000000092b00780c */ /* 0x000fe20003f46270 */
[----:B-1----:R-:W-:Y:S02]  /*93a0*/  IMAD.X R35, RZ, RZ, R41, P1 ;  /* 0x000000ffff237224 */ /* 0x002fe400008e0629 */
[----:B------:R-:W-:Y:S01]  /*93b0*/  HADD2.F32 R34, -RZ, R34.H0_H0 ;  /* 0x20000022ff227230 */ /* 0x000fe20000004100 */
[----:B------:R-:W-:Y:S01]  /*93c0*/  ISETP.LT.OR P5, PT, R44, 0x1, !P2 ;  /* 0x000000012c00780c */ /* 0x000fe200057a1670 */
[----:B------:R-:W-:-:S03]  /*93d0*/  IMAD R46, R35, UR6, RZ ;  /* 0x00000006232e7c24 */ /* 0x000fc6000f8e02ff */
[----:B------:R-:W-:Y:S01]  /*93e0*/  FMUL R36, R34, UR5 ;  /* 0x0000000522247c20 */ /* 0x000fe20008400000 */
[----:B------:R-:W-:-:S04]  /*93f0*/  IMAD.WIDE.U32 R34, R37, UR6, R38 ;  /* 0x0000000625227c25 */ /* 0x000fc8000f8e0026 */
[----:B------:R-:W-:Y:S01]  /*9400*/  FFMA R36, R225, UR4, R36 ;  /* 0x00000004e1247c23 */ /* 0x000fe20008000024 */
[----:B------:R-:W-:Y:S01]  /*9410*/  IMAD R37, R37, UR7, R46 ;  /* 0x0000000725257c24 */ /* 0x000fe2000f8e022e */
[----:B------:R-:W-:-:S03]  /*9420*/  IADD3 R34, P1, R34, UR8, RZ ;  /* 0x0000000822227c10 */ /* 0x000fc6000ff3e0ff */
[----:B------:R-:W-:Y:S02]  /*9430*/  F2FP.SATFINITE.E4M3.F32.PACK_AB_MERGE_C R47, RZ, R36, RZ ;  /* 0x00000024ff2f723e */ /* 0x000fe400048070ff */
[----:B------:R-:W-:Y:S02]  /*9440*/  IADD3.X R35, R35, UR9, R37, P1, !PT ;  /* 0x0000000923237c10 */ /* 0x000fe40008ffe425 */
[----:B------:R-:W-:Y:S01]  /*9450*/  PRMT R36, RZ, 0x7610, R36 ;  /* 0x00007610ff247816 */ /* 0x000fe20000000024 */
[----:B------:R1:W-:Y:S01]  /*9460*/  @!P0 STG.E.U8 desc[UR52][R24.64+0x1], R47 ;  /* 0x0000012f18008986 */ /* 0x0003e2000c101134 */
[----:B------:R-:W-:Y:S05]  /*9470*/  @P5 BRA `(.L_x_39) ;  /* 0x0000000000045947 */ /* 0x000fea0003800000 */
[----:B------:R3:W5:Y:S02]  /*9480*/  LDG.E.U8 R36, desc[UR52][R34.64] ;  /* 0x0000003422247981 */ /* 0x000764000c1e1100 */
.L_x_39:
[----:B------:R-:W-:Y:S05]  /*9490*/  BSYNC B1 ;  /* 0x0000000000017941 */ /* 0x000fea0003800000 */
.L_x_38:
        /* <DEDUP_REMOVED lines=12> */
.L_x_41:
[----:B------:R-:W-:Y:S05]  /*9560*/  BSYNC B1 ;  /* 0x0000000000017941 */ /* 0x000fea0003800000 */
.L_x_40:
[----:B-----5:R-:W-:Y:S01]  /*9570*/  LOP3.LUT R36, R36, 0xff, RZ, 0xc0, !PT ;  /* 0x000000ff24247812 */ /* 0x020fe200078ec0ff */
[----:B------:R-:W-:Y:S01]  /*9580*/  BSSY B1, `(.L_x_42) ;  /* 0x000000b000017945 */ /* 0x000fe20003800000 */
[----:B------:R-:W-:Y:S02]  /*9590*/  ISETP.LT.OR P1, PT, R44, 0x9, !P3 ;  /* 0x000000092c00780c */ /* 0x000fe40005f21670 */
[----:B------:R-:W-:-:S05]  /*95a0*/  F2FP.F16.E4M3.UNPACK_B R36, R36 ;  /* 0x00000024ff24723e */ /* 0x000fca00020006ff */
[----:B------:R-:W-:-:S05]  /*95b0*/  HADD2.F32 R36, -RZ, R36.H0_H0 ;  /* 0x20000024ff247230 */ /* 0x000fca0000004100 */
[----:B------:R-:W-:-:S04]  /*95c0*/  FMUL R36, R36, UR5 ;  /* 0x0000000524247c20 */ /* 0x000fc80008400000 */
[----:B------:R-:W-:-:S05]  /*95d0*/  FFMA R36, R223, UR4, R36 ;  /* 0x00000004df247c23 */ /* 0x000fca0008000024 */
[----:B----4-:R-:W-:Y:S02]  /*95e0*/  F2FP.SATFINITE.E4M3.F32.PACK_AB_MERGE_C R37, RZ, R36, RZ ;  /* 0x00000024ff25723e */ /* 0x010fe400048070ff */
[----:B------:R-:W-:-:S03]  /*95f0*/  PRMT R36, RZ, 0x7610, R36 ;  /* 0x00007610ff247816 */ /* 0x000fc60000000024 */
[----:B------:R4:W-:Y:S01]  /*9600*/  @!P0 STG.E.U8 desc[UR52][R26.64+0x1], R37 ;  /* 0x000001251a008986 */ /* 0x0009e2000c101134 */
[----:B------:R-:W-:Y:S05]  /*9610*/  @P1 BRA `(.L_x_43) ;  /* 0x0000000000041947 */ /* 0x000fea0003800000 */
[----:B------:R0:W5:Y:S02]  /*9620*/  LDG.E.U8 R36, desc[UR52][R32.64+0x8] ;  /* 0x0000083420247981 */ /* 0x000164000c1e1100 */
.L_x_43:
[----:B------:R-:W-:Y:S05]  /*9630*/  BSYNC B1 ;  /* 0x0000000000017941 */ /* 0x000fea0003800000 */
.L_x_42:
[----:B-----5:R-:W-:Y:S01]  /*9640*/  LOP3.LUT R36, R36, 0xff, RZ, 0xc0, !PT ;  /* 0x000000ff24247812 */ /* 0x020fe200078ec0ff */
[----:B------:R-:W-:Y:S01]  /*9650*/  BSSY B1, `(.L_x_44) ;  /* 0x000000b000017945 */ /* 0x000fe20003800000 */
[----:B------:R-:W-:Y:S02]  /*9660*/  ISETP.LT.OR P0, PT, R44, 0xa, !P3 ;  /* 0x0000000a2c00780c */ /* 0x000fe40005f01670 */
[----:B------:R-:W-:-:S05]  /*9670*/  F2FP.F16.E4M3.UNPACK_B R36, R36 ;  /* 0x00000024ff24723e */ /* 0x000fca00020006ff */
[----:B------:R-:W-:-:S05]  /*9680*/  HADD2.F32 R36, -RZ, R36.H0_H0 ;  /* 0x20000024ff247230 */ /* 0x000fca0000004100 */
[----:B----4-:R-:W-:Y:S01]  /*9690*/  FMUL R37, R36, UR5 ;  /* 0x0000000524257c20 */ /* 0x010fe20008400000 */
[----:B------:R-:W-:-:S03]  /*96a0*/  PRMT R36, RZ, 0x7610, R36 ;  /* 0x00007610ff247816 */ /* 0x000fc60000000024 */
[----:B------:R-:W-:-:S05]  /*96b0*/  FFMA R37, R222, UR4, R37 ;  /* 0x00000004de257c23 */ /* 0x000fca0008000025 */
[----:B------:R-:W-:-:S05]  /*96c0*/  F2FP.SATFINITE.E4M3.F32.PACK_AB_MERGE_C R37, RZ, R37, RZ ;  /* 0x00000025ff25723e */ /* 0x000fca00048070ff */
[----:B------:R4:W-:Y:S01]  /*96d0*/  @!P1 STG.E.U8 desc[UR52][R24.64+0x8], R37 ;  /* 0x0000082518009986 */ /* 0x0009e2000c101134 */
[----:B------:R-:W-:Y:S05]  /*96e0*/  @P0 BRA `(.L_x_45) ;  /* 0x0000000000040947 */ /* 0x000fea0003800000 */
[----:B------:R0:W5:Y:S02]  /*96f0*/  LDG.E.U8 R36, desc[UR52][R32.64+0x9] ;  /* 0x0000093420247981 */ /* 0x000164000c1e1100 */
.L_x_45:
[----:B------:R-:W-:Y:S05]  /*9700*/  BSYNC B1 ;  /* 0x0000000000017941 */ /* 0x000fea0003800000 */
.L_x_44:
        /* <DEDUP_REMOVED lines=12> */
.L_x_47:
[----:B------:R-:W-:Y:S05]  /*97d0*/  BSYNC B1 ;  /* 0x0000000000017941 */ /* 0x000fea0003800000 */
.L_x_46:
        /* <DEDUP_REMOVED lines=12> */
.L_x_49:
[----:B------:R-:W-:Y:S05]  /*98a0*/  BSYNC B1 ;  /* 0x0000000000017941 */ /* 0x000fea0003800000 */
.L_x_48:
[----:B-----5:R-:W-:Y:S01]  /*98b0*/  LOP3.LUT R36, R36, 0xff, RZ, 0xc0, !PT ;  /* 0x000000ff24247812 */ /* 0x020fe200078ec0ff */
[----:B------:R-:W-:Y:S01]  /*98c0*/  BSSY B1, `(.L_x_50) ;  /* 0x0000013000017945 */ /* 0x000fe20003800000 */
[----:B-1----:R-:W-:Y:S02]  /*98d0*/  IADD3 R47, P0, R45, 0x80, RZ ;  /* 0x000000802d2f7810 */ /* 0x002fe40007f1e0ff */
[----:B------:R-:W-:Y:S02]  /*98e0*/  F2FP.F16.E4M3.UNPACK_B R36, R36 ;  /* 0x00000024ff24723e */ /* 0x000fe400020006ff */
[----:B------:R-:W-:Y:S01]  /*98f0*/  ISETP.GE.AND P1, PT, R43, 0x81, PT ;  /* 0x000000812b00780c */ /* 0x000fe20003f26270 */
[----:B----4-:R-:W-:Y:S02]  /*9900*/  IMAD.X R37, RZ, RZ, R41, P0 ;  /* 0x000000ffff257224 */ /* 0x010fe400000e0629 */
        /* <DEDUP_REMOVED lines=14> */
.L_x_51:
[----:B------:R-:W-:Y:S05]  /*99f0*/  BSYNC B1 ;  /* 0x0000000000017941 */ /* 0x000fea0003800000 */
.L_x_50:
        /* <DEDUP_REMOVED lines=12> */
.L_x_53:
[----:B------:R-:W-:Y:S05]  /*9ac0*/  BSYNC B1 ;  /* 0x0000000000017941 */ /* 0x000fea0003800000 */
.L_x_52:
[----:B-----5:R-:W-:Y:S01]  /*9ad0*/  LOP3.LUT R46, R46, 0xff, RZ, 0xc0, !PT ;  /* 0x000000ff2e2e7812 */ /* 0x020fe200078ec0ff */
[----:B------:R-:W-:Y:S01]  /*9ae0*/  BSSY B1, `(.L_x_54) ;  /* 0x0000013000017945 */ /* 0x000fe20003800000 */
[----:B------:R-:W-:Y:S02]  /*9af0*/  IADD3 R45, P0, R45, 0x88, RZ ;  /* 0x000000882d2d7810 */ /* 0x000fe40007f1e0ff */
[----:B------:R-:W-:-:S03]  /*9b00*/  F2FP.F16.E4M3.UNPACK_B R46, R46 ;  /* 0x0000002eff2e723e */ /* 0x000fc600020006ff */
[----:B------:R-:W-:Y:S01]  /*9b10*/  IMAD.X R40, RZ, RZ, R41, P0 ;  /* 0x000000ffff287224 */ /* 0x000fe200000e0629 */
[----:B------:R-:W-:Y:S01]  /*9b20*/  ISETP.GE.AND P0, PT, R43, 0x89, PT ;  /* 0x000000892b00780c */ /* 0x000fe20003f06270 */
[----:B------:R-:W-:Y:S02]  /*9b30*/  HADD2.F32 R46, -RZ, R46.H0_H0 ;  /* 0x2000002eff2e7230 */ /* 0x000fe40000004100 */
[----:B------:R-:W-:Y:S02]  /*9b40*/  IMAD R40, R40, UR6, RZ ;  /* 0x0000000628287c24 */ /* 0x000fe4000f8e02ff */
[----:B------:R-:W-:-:S04]  /*9b50*/  IMAD.WIDE.U32 R38, R45, UR6, R38 ;  /* 0x000000062d267c25 */ /* 0x000fc8000f8e0026 */
[----:B------:R-:W-:Y:S01]  /*9b60*/  FMUL R46, R46, UR5 ;  /* 0x000000052e2e7c20 */ /* 0x000fe20008400000 */
[----:B------:R-:W-:-:S03]  /*9b70*/  IMAD R45, R45, UR7, R40 ;  /* 0x000000072d2d7c24 */ /* 0x000fc6000f8e0228 */
[----:B------:R-:W-:Y:S01]  /*9b80*/  FFMA R46, R217, UR4, R46 ;  /* 0x00000004d92e7c23 */ /* 0x000fe2000800002e */
[----:B------:R-:W-:Y:S02]  /*9b90*/  IADD3 R38, P6, R38, UR8, RZ ;  /* 0x0000000826267c10 */ /* 0x000fe4000ffde0ff */
[----:B------:R-:W-:Y:S02]  /*9ba0*/  PRMT R40, RZ, 0x7610, R40 ;  /* 0x00007610ff287816 */ /* 0x000fe40000000028 */
[----:B------:R-:W-:Y:S02]  /*9bb0*/  F2FP.SATFINITE.E4M3.F32.PACK_AB_MERGE_C R41, RZ, R46, RZ ;  /* 0x0000002eff29723e */ /* 0x000fe400048070ff */
[----:B------:R-:W-:-:S03]  /*9bc0*/  IADD3.X R39, R39, UR9, R45, P6, !PT ;  /* 0x0000000927277c10 */ /* 0x000fc6000b7fe42d */
[----:B------:R0:W-:Y:S01]  /*9bd0*/  @!P5 STG.E.U8 desc[UR52][R28.64+0x1], R41 ;  /* 0x000001291c00d986 */ /* 0x0001e2000c101134 */
[----:B------:R-:W-:-:S13]  /*9be0*/  ISETP.LT.OR P5, PT, R44, 0x1, !P0 ;  /* 0x000000012c00780c */ /* 0x000fda00047a1670 */
[----:B0-----:R-:W-:Y:S05]  /*9bf0*/  @P5 BRA `(.L_x_55) ;  /* 0x0000000000045947 */ /* 0x001fea0003800000 */
[----:B------:R0:W5:Y:S02]  /*9c00*/  LDG.E.U8 R40, desc[UR52][R38.64] ;  /* 0x0000003426287981 */ /* 0x000164000c1e1100 */
.L_x_55:
[----:B------:R-:W-:Y:S05]  /*9c10*/  BSYNC B1 ;  /* 0x0000000000017941 */ /* 0x000fea0003800000 */
.L_x_54:
        /* <DEDUP_REMOVED lines=12> */
.L_x_57:
[----:B------:R-:W-:Y:S05]  /*9ce0*/  BSYNC B1 ;  /* 0x0000000000017941 */ /* 0x000fea0003800000 */
.L_x_56:
[----:B-----5:R-:W-:Y:S01]  /*9cf0*/  LOP3.LUT R40, R40, 0xff, RZ, 0xc0, !PT ;  /* 0x000000ff28287812 */ /* 0x020fe200078ec0ff */
[----:B------:R-:W-:Y:S01]  /*9d00*/  BSSY B1, `(.L_x_58) ;  /* 0x000000b000017945 */ /* 0x000fe20003800000 */
[----:B------:R-:W-:Y:S02]  /*9d10*/  ISETP.LT.OR P5, PT, R44, 0x9, !P1 ;  /* 0x000000092c00780c */ /* 0x000fe40004fa1670 */
[----:B------:R-:W-:-:S05]  /*9d20*/  F2FP.F16.E4M3.UNPACK_B R40, R40 ;  /* 0x00000028ff28723e */ /* 0x000fca00020006ff */
[----:B------:R-:W-:-:S05]  /*9d30*/  HADD2.F32 R40, -RZ, R40.H0_H0 ;  /* 0x20000028ff287230 */ /* 0x000fca0000004100 */
[----:B------:R-:W-:-:S04]  /*9d40*/  FMUL R40, R40, UR5 ;  /* 0x0000000528287c20 */ /* 0x000fc80008400000 */
[----:B------:R-:W-:-:S05]  /*9d50*/  FFMA R40, R215, UR4, R40 ;  /* 0x00000004d7287c23 */ /* 0x000fca0008000028 */
[----:B0-----:R-:W-:Y:S02]  /*9d60*/  F2FP.SATFINITE.E4M3.F32.PACK_AB_MERGE_C R41, RZ, R40, RZ ;  /* 0x00000028ff29723e */ /* 0x001fe400048070ff */
[----:B------:R-:W-:-:S03]  /*9d70*/  PRMT R40, RZ, 0x7610, R40 ;  /* 0x00007610ff287816 */ /* 0x000fc60000000028 */
[----:B------:R0:W-:Y:S01]  /*9d80*/  @!P6 STG.E.U8 desc[UR52][R30.64+0x1], R41 ;  /* 0x000001291e00e986 */ /* 0x0001e2000c101134 */
[----:B------:R-:W-:Y:S05]  /*9d90*/  @P5 BRA `(.L_x_59) ;  /* 0x0000000000045947 */ /* 0x000fea0003800000 */
[----:B------:R0:W5:Y:S02]  /*9da0*/  LDG.E.U8 R40, desc[UR52][R36.64+0x8] ;  /* 0x0000083424287981 */ /* 0x000164000c1e1100 */
.L_x_59:
[----:B------:R-:W-:Y:S05]  /*9db0*/  BSYNC B1 ;  /* 0x0000000000017941 */ /* 0x000fea0003800000 */
.L_x_58:
[----:B-----5:R-:W-:Y:S01]  /*9dc0*/  LOP3.LUT R40, R40, 0xff, RZ, 0xc0, !PT ;  /* 0x000000ff28287812 */ /* 0x020fe200078ec0ff */
[----:B------:R-:W-:Y:S01]  /*9dd0*/  BSSY B1, `(.L_x_60) ;  /* 0x000000b000017945 */ /* 0x000fe20003800000 */
[----:B------:R-:W-:Y:S02]  /*9de0*/  ISETP.LT.OR P6, PT, R44, 0xa, !P1 ;  /* 0x0000000a2c00780c */ /* 0x000fe40004fc1670 */
[----:B------:R-:W-:-:S05]  /*9df0*/  F2FP.F16.E4M3.UNPACK_B R40, R40 ;  /* 0x00000028ff28723e */ /* 0x000fca00020006ff */
[----:B------:R-:W-:-:S05]  /*9e00*/  HADD2.F32 R40, -RZ, R40.H0_H0 ;  /* 0x20000028ff287230 */ /* 0x000fca0000004100 */
[----:B0-----:R-:W-:Y:S01]  /*9e10*/  FMUL R41, R40, UR5 ;  /* 0x0000000528297c20 */ /* 0x001fe20008400000 */
[----:B------:R-:W-:-:S03]  /*9e20*/  PRMT R40, RZ, 0x7610, R40 ;  /* 0x00007610ff287816 */ /* 0x000fc60000000028 */
[----:B------:R-:W-:-:S05]  /*9e30*/  FFMA R41, R214, UR4, R41 ;  /* 0x00000004d6297c23 */ /* 0x000fca0008000029 */
[----:B------:R-:W-:-:S05]  /*9e40*/  F2FP.SATFINITE.E4M3.F32.PACK_AB_MERGE_C R41, RZ, R41, RZ ;  /* 0x00000029ff29723e */ /* 0x000fca00048070ff */
[----:B------:R0:W-:Y:S01]  /*9e50*/  @!P5 STG.E.U8 desc[UR52][R28.64+0x8], R41 ;  /* 0x000008291c00d986 */ /* 0x0001e2000c101134 */
[----:B------:R-:W-:Y:S05]  /*9e60*/  @P6 BRA `(.L_x_61) ;  /* 0x0000000000046947 */ /* 0x000fea0003800000 */
[----:B------:R0:W5:Y:S02]  /*9e70*/  LDG.E.U8 R40, desc[UR52][R36.64+0x9] ;  /* 0x0000093424287981 */ /* 0x000164000c1e1100 */
.L_x_61:
[----:B------:R-:W-:Y:S05]  /*9e80*/  BSYNC B1 ;  /* 0x0000000000017941 */ /* 0x000fea0003800000 */
.L_x_60:
        /* <DEDUP_REMOVED lines=12> */
.L_x_63:
[----:B------:R-:W-:Y:S05]  /*9f50*/  BSYNC B1 ;  /* 0x0000000000017941 */ /* 0x000fea0003800000 */
.L_x_62:
        /* <DEDUP_REMOVED lines=12> */
.L_x_65:
[----:B------:R-:W-:Y:S05]  /*a020*/  BSYNC B1 ;  /* 0x0000000000017941 */ /* 0x000fea0003800000 */
.L_x_64:
        /* <DEDUP_REMOVED lines=12> */
.L_x_67:
[----:B------:R-:W-:Y:S05]  /*a0f0*/  BSYNC B1 ;  /* 0x0000000000017941 */ /* 0x000fea0003800000 */
.L_x_66:
        /* <DEDUP_REMOVED lines=12> */
.L_x_69:
[----:B------:R-:W-:Y:S05]  /*a1c0*/  BSYNC B1 ;  /* 0x0000000000017941 */ /* 0x000fea0003800000 */
.L_x_68:
        /* <DEDUP_REMOVED lines=12> */
.L_x_71:
[----:B------:R-:W-:Y:S05]  /*a290*/  BSYNC B1 ;  /* 0x0000000000017941 */ /* 0x000fea0003800000 */
.L_x_70:
        /* <DEDUP_REMOVED lines=12> */
.L_x_73:
[----:B------:R-:W-:Y:S05]  /*a360*/  BSYNC B1 ;  /* 0x0000000000017941 */ /* 0x000fea0003800000 */
.L_x_72:
        /* <DEDUP_REMOVED lines=12> */
.L_x_75:
[----:B------:R-:W-:Y:S05]  /*a430*/  BSYNC B1 ;  /* 0x0000000000017941 */ /* 0x000fea0003800000 */
.L_x_74:
        /* <DEDUP_REMOVED lines=12> */
.L_x_77:
[----:B------:R-:W-:Y:S05]  /*a500*/  BSYNC B1 ;  /* 0x0000000000017941 */ /* 0x000fea0003800000 */
.L_x_76:
        /* <DEDUP_REMOVED lines=12> */
.L_x_79:
[----:B------:R-:W-:Y:S05]  /*a5d0*/  BSYNC B1 ;  /* 0x0000000000017941 */ /* 0x000fea0003800000 */
.L_x_78:
        /* <DEDUP_REMOVED lines=12> */
.L_x_81:
[----:B------:R-:W-:Y:S05]  /*a6a0*/  BSYNC B1 ;  /* 0x0000000000017941 */ /* 0x000fea0003800000 */
.L_x_80:
        /* <DEDUP_REMOVED lines=12> */
.L_x_83:
[----:B------:R-:W-:Y:S05]  /*a770*/  BSYNC B1 ;  /* 0x0000000000017941 */ /* 0x000fea0003800000 */
.L_x_82:
        /* <DEDUP_REMOVED lines=12> */
.L_x_85:
[----:B------:R-:W-:Y:S05]  /*a840*/  BSYNC B1 ;  /* 0x0000000000017941 */ /* 0x000fea0003800000 */
.L_x_84:
        /* <DEDUP_REMOVED lines=12> */
.L_x_87:
[----:B------:R-:W-:Y:S05]  /*a910*/  BSYNC B1 ;  /* 0x0000000000017941 */ /* 0x000fea0003800000 */
.L_x_86:
        /* <DEDUP_REMOVED lines=12> */
.L_x_89:
[----:B------:R-:W-:Y:S05]  /*a9e0*/  BSYNC B1 ;  /* 0x0000000000017941 */ /* 0x000fea0003800000 */
.L_x_88:
[----:B-----5:R-:W-:Y:S01]  /*a9f0*/  LOP3.LUT R40, R40, 0xff, RZ, 0xc0, !PT ;  /* 0x000000ff28287812 */ /* 0x020fe200078ec0ff */
[----:B------:R-:W-:Y:S01]  /*aa00*/  BSSY B1, `(.L_x_90) ;  /* 0x000000b000017945 */ /* 0x000fe20003800000 */
[----:B------:R-:W-:Y:S02]  /*aa10*/  ISETP.LT.OR P5, PT, R44, 0x19, !P1 ;  /* 0x000000192c00780c */ /* 0x000fe40004fa1670 */
[----:B------:R-:W-:-:S05]  /*aa20*/  F2FP.F16.E4M3.UNPACK_B R40, R40 ;  /* 0x00000028ff28723e */ /* 0x000fca00020006ff */
[----:B------:R-:W-:-:S05]  /*aa30*/  HADD2.F32 R40, -RZ, R40.H0_H0 ;  /* 0x20000028ff287230 */ /* 0x000fca0000004100 */
[----:B------:R-:W-:-:S04]  /*aa40*/  FMUL R40, R40, UR5 ;  /* 0x0000000528287c20 */ /* 0x000fc80008400000 */
[----:B------:R-:W-:Y:S01]  /*aa50*/  FFMA R40, R23, UR4, R40 ;  /* 0x0000000417287c23 */ /* 0x000fe20008000028 */
[----:B------:R-:W-:-:S04]  /*aa60*/  PRMT R23, RZ, 0x7610, R23 ;  /* 0x00007610ff177816 */ /* 0x000fc80000000017 */
[----:B0-----:R-:W-:-:S05]  /*aa70*/  F2FP.SATFINITE.E4M3.F32.PACK_AB_MERGE_C R41, RZ, R40, RZ ;  /* 0x00000028ff29723e */ /* 0x001fca00048070ff */
[----:B------:R0:W-:Y:S01]  /*aa80*/  @!P6 STG.E.U8 desc[UR52][R30.64+0x11], R41 ;  /* 0x000011291e00e986 */ /* 0x0001e2000c101134 */
[----:B------:R-:W-:Y:S05]  /*aa90*/  @P5 BRA `(.L_x_91) ;  /* 0x0000000000045947 */ /* 0x000fea0003800000 */
[----:B------:R0:W5:Y:S02]  /*aaa0*/  LDG.E.U8 R23, desc[UR52][R36.64+0x18] ;  /* 0x0000183424177981 */ /* 0x000164000c1e1100 */
.L_x_91:
[----:B------:R-:W-:Y:S05]  /*aab0*/  BSYNC B1 ;  /* 0x0000000000017941 */ /* 0x000fea0003800000 */
.L_x_90:
        /* <DEDUP_REMOVED lines=8> */
[----:B------:R-:W-:-:S05]  /*ab40*/  F2FP.SATFINITE.E4M3.F32.PACK_AB_MERGE_C R23, RZ, R23, RZ ;  /* 0x00000017ff17723e */ /* 0x000fca00048070ff */
[----:B------:R0:W-:Y:S01]  /*ab50*/  @!P5 STG.E.U8 desc[UR52][R28.64+0x18], R23 ;  /* 0x000018171c00d986 */ /* 0x0001e2000c101134 */
[----:B------:R-:W-:Y:S05]  /*ab60*/  @P6 BRA `(.L_x_93) ;  /* 0x0000000000046947 */ /* 0x000fea0003800000 */
[----:B------:R0:W5:Y:S02]  /*ab70*/  LDG.E.U8 R22, desc[UR52][R36.64+0x19] ;  /* 0x0000193424167981 */ /* 0x000164000c1e1100 */
.L_x_93:
[----:B------:R-:W-:Y:S05]  /*ab80*/  BSYNC B1 ;  /* 0x0000000000017941 */ /* 0x000fea0003800000 */
.L_x_92:
        /* <DEDUP_REMOVED lines=12> */
.L_x_95:
[----:B------:R-:W-:Y:S05]  /*ac50*/  BSYNC B1 ;  /* 0x0000000000017941 */ /* 0x000fea0003800000 */
.L_x_94:
        /* <DEDUP_REMOVED lines=12> */
.L_x_97:
[----:B------:R-:W-:Y:S05]  /*ad20*/  BSYNC B1 ;  /* 0x0000000000017941 */ /* 0x000fea0003800000 */
.L_x_96:
        /* <DEDUP_REMOVED lines=12> */
.L_x_99:
[----:B------:R-:W-:Y:S05]  /*adf0*/  BSYNC B1 ;  /* 0x0000000000017941 */ /* 0x000fea0003800000 */
.L_x_98:
        /* <DEDUP_REMOVED lines=12> */
.L_x_101:
[----:B------:R-:W-:Y:S05]  /*aec0*/  BSYNC B1 ;  /* 0x0000000000017941 */ /* 0x000fea0003800000 */
.L_x_100:
        /* <DEDUP_REMOVED lines=12> */
.L_x_103:
[----:B------:R-:W-:Y:S05]  /*af90*/  BSYNC B1 ;  /* 0x0000000000017941 */ /* 0x000fea0003800000 */
.L_x_102:
        /* <DEDUP_REMOVED lines=12> */
.L_x_105:
[----:B------:R-:W-:Y:S05]  /*b060*/  BSYNC B1 ;  /* 0x0000000000017941 */ /* 0x000fea0003800000 */
.L_x_104:
        /* <DEDUP_REMOVED lines=12> */
.L_x_107:
[----:B------:R-:W-:Y:S05]  /*b130*/  BSYNC B1 ;  /* 0x0000000000017941 */ /* 0x000fea0003800000 */
.L_x_106:
        /* <DEDUP_REMOVED lines=12> */
.L_x_109:
[----:B------:R-:W-:Y:S05]  /*b200*/  BSYNC B1 ;  /* 0x0000000000017941 */ /* 0x000fea0003800000 */
.L_x_108:
        /* <DEDUP_REMOVED lines=12> */
.L_x_111:
[----:B------:R-:W-:Y:S05]  /*b2d0*/  BSYNC B1 ;  /* 0x0000000000017941 */ /* 0x000fea0003800000 */
.L_x_110:
        /* <DEDUP_REMOVED lines=12> */
.L_x_113:
[----:B------:R-:W-:Y:S05]  /*b3a0*/  BSYNC B1 ;  /* 0x0000000000017941 */ /* 0x000fea0003800000 */
.L_x_112:
        /* <DEDUP_REMOVED lines=12> */
.L_x_115:
[----:B------:R-:W-:Y:S05]  /*b470*/  BSYNC B1 ;  /* 0x0000000000017941 */ /* 0x000fea0003800000 */
.L_x_114:
        /* <DEDUP_REMOVED lines=12> */
.L_x_117:
[----:B------:R-:W-:Y:S05]  /*b540*/  BSYNC B1 ;  /* 0x0000000000017941 */ /* 0x000fea0003800000 */
.L_x_116:
        /* <DEDUP_REMOVED lines=12> */
.L_x_119:
[----:B------:R-:W-:Y:S05]  /*b610*/  BSYNC B1 ;  /* 0x0000000000017941 */ /* 0x000fea0003800000 */
.L_x_118:
        /* <DEDUP_REMOVED lines=12> */
.L_x_121:
[----:B------:R-:W-:Y:S05]  /*b6e0*/  BSYNC B1 ;  /* 0x0000000000017941 */ /* 0x000fea0003800000 */
.L_x_120:
        /* <DEDUP_REMOVED lines=12> */
.L_x_123:
[----:B------:R-:W-:Y:S05]  /*b7b0*/  BSYNC B1 ;  /* 0x0000000000017941 */ /* 0x000fea0003800000 */
.L_x_122:
        /* <DEDUP_REMOVED lines=12> */
.L_x_125:
[----:B------:R-:W-:Y:S05]  /*b880*/  BSYNC B1 ;  /* 0x0000000000017941 */ /* 0x000fea0003800000 */
.L_x_124:
        /* <DEDUP_REMOVED lines=12> */
.L_x_127:
[----:B------:R-:W-:Y:S05]  /*b950*/  BSYNC B1 ;  /* 0x0000000000017941 */ /* 0x000fea0003800000 */
.L_x_126:
        /* <DEDUP_REMOVED lines=12> */
.L_x_129:
[----:B------:R-:W-:Y:S05]  /*ba20*/  BSYNC B1 ;  /* 0x0000000000017941 */ /* 0x000fea0003800000 */
.L_x_128:
        /* <DEDUP_REMOVED lines=12> */
.L_x_131:
[----:B------:R-:W-:Y:S05]  /*baf0*/  BSYNC B1 ;  /* 0x0000000000017941 */ /* 0x000fea0003800000 */
.L_x_130:
        /* <DEDUP_REMOVED lines=12> */
.L_x_133:
[----:B------:R-:W-:Y:S05]  /*bbc0*/  BSYNC B1 ;  /* 0x0000000000017941 */ /* 0x000fea0003800000 */
.L_x_132:
[----:B-----5:R-:W-:Y:S01]  /*bbd0*/  LOP3.LUT R2, R2, 0xff, RZ, 0xc0, !PT ;  /* 0x000000ff02027812 */ /* 0x020fe200078ec0ff */
[----:B------:R-:W-:Y:S01]  /*bbe0*/  BSSY B1, `(.L_x_134) ;  /* 0x000000b000017945 */ /* 0x000fe20003800000 */
[----:B------:R-:W-:Y:S02]  /*bbf0*/  ISETP.LT.OR P5, PT, R44, 0x31, !P2 ;  /* 0x000000312c00780c */ /* 0x000fe400057a1670 */
[----:B------:R-:W-:-:S05]  /*bc00*/  F2FP.F16.E4M3.UNPACK_B R2, R2 ;  /* 0x00000002ff02723e */ /* 0x000fca00020006ff */
[----:B------:R-:W-:-:S05]  /*bc10*/  HADD2.F32 R2, -RZ, R2.H0_H0 ;  /* 0x20000002ff027230 */ /* 0x000fca0000004100 */
[----:B0-----:R-:W-:-:S04]  /*bc20*/  FMUL R3, R2, UR5 ;  /* 0x0000000502037c20 */ /* 0x001fc80008400000 */
[----:B------:R-:W-:Y:S01]  /*bc30*/  FFMA R3, R0, UR4, R3 ;  /* 0x0000000400037c23 */ /* 0x000fe20008000003 */
[----:B------:R-:W-:-:S04]  /*bc40*/  PRMT R0, RZ, 0x7610, R0 ;  /* 0x00007610ff007816 */ /* 0x000fc80000000000 */
[----:B------:R-:W-:-:S05]  /*bc50*/  F2FP.SATFINITE.E4M3.F32.PACK_AB_MERGE_C R3, RZ, R3, RZ ;  /* 0x00000003ff03723e */ /* 0x000fca00048070ff */
[----:B------:R0:W-:Y:S01]  /*bc60*/  @!P6 STG.E.U8 desc[UR52][R24.64+0x31], R3 ;  /* 0x000031031800e986 */ /* 0x0001e2000c101134 */
[----:B------:R-:W-:Y:S05]  /*bc70*/  @P5 BRA `(.L_x_135) ;  /* 0x0000000000045947 */ /* 0x000fea0003800000 */
[----:B------:R0:W5:Y:S02]  /*bc80*/  LDG.E.U8 R0, desc[UR52][R34.64+0x30] ;  /* 0x0000303422007981 */ /* 0x000164000c1e1100 */
.L_x_135:
[----:B------:R-:W-:Y:S05]  /*bc90*/  BSYNC B1 ;  /* 0x0000000000017941 */ /* 0x000fea0003800000 */
.L_x_134:
[----:B------:R-:W2:Y:S01]  /*bca0*/  LDL.LU R2, [R1] ;  /* 0x0000000001027983 */ /* 0x000ea20000300800 */
[----:B-----5:R-:W-:Y:S01]  /*bcb0*/  LOP3.LUT R0, R0, 0xff, RZ, 0xc0, !PT ;  /* 0x000000ff00007812 */ /* 0x020fe200078ec0ff */
[----:B------:R-:W-:Y:S01]  /*bcc0*/  BSSY B1, `(.L_x_136) ;  /* 0x000000b000017945 */ /* 0x000fe20003800000 */
[----:B------:R-:W-:Y:S02]  /*bcd0*/  ISETP.LT.OR P6, PT, R44, 0x32, !P2 ;  /* 0x000000322c00780c */ /* 0x000fe400057c1670 */
[----:B------:R-:W-:-:S05]  /*bce0*/  F2FP.F16.E4M3.UNPACK_B R0, R0 ;  /* 0x00000000ff00723e */ /* 0x000fca00020006ff */
[----:B------:R-:W-:-:S05]  /*bcf0*/  HADD2.F32 R0, -RZ, R0.H0_H0 ;  /* 0x20000000ff007230 */ /* 0x000fca0000004100 */
[----:B------:R-:W-:-:S04]  /*bd00*/  FMUL R0, R0, UR5 ;  /* 0x0000000500007c20 */ /* 0x000fc80008400000 */
[----:B--2---:R-:W-:-:S05]  /*bd10*/  FFMA R0, R2, UR4, R0 ;  /* 0x0000000402007c23 */ /* 0x004fca0008000000 */
[----:B0-----:R-:W-:Y:S02]  /*bd20*/  F2FP.SATFINITE.E4M3.F32.PACK_AB_MERGE_C R3, RZ, R0, RZ ;  /* 0x00000000ff03723e */ /* 0x001fe400048070ff */
[----:B------:R-:W-:-:S03]  /*bd30*/  PRMT R0, RZ, 0x7610, R0 ;  /* 0x00007610ff007816 */ /* 0x000fc60000000000 */
[----:B------:R0:W-:Y:S01]  /*bd40*/  @!P5 STG.E.U8 desc[UR52][R26.64+0x30], R3 ;  /* 0x000030031a00d986 */ /* 0x0001e2000c101134 */
[----:B------:R-:W-:Y:S05]  /*bd50*/  @P6 BRA `(.L_x_137) ;  /* 0x0000000000046947 */ /* 0x000fea0003800000 */
[----:B------:R2:W5:Y:S02]  /*bd60*/  LDG.E.U8 R0, desc[UR52][R34.64+0x31] ;  /* 0x0000313422007981 */ /* 0x000564000c1e1100 */
.L_x_137:
[----:B------:R-:W-:Y:S05]  /*bd70*/  BSYNC B1 ;  /* 0x0000000000017941 */ /* 0x000fea0003800000 */
.L_x_136:
[----:B------:R-:W3:Y:S01]  /*bd80*/  LDL.LU R2, [R1+0x4] ;  /* 0x0000040001027983 */ /* 0x000ee20000300800 */
[----:B-----5:R-:W-:Y:S01]  /*bd90*/  LOP3.LUT R0, R0, 0xff, RZ, 0xc0, !PT ;  /* 0x000000ff00007812 */ /* 0x020fe200078ec0ff */
[----:B------:R-:W-:Y:S01]  /*bda0*/  BSSY B1, `(.L_x_138) ;  /* 0x000000b000017945 */ /* 0x000fe20003800000 */
[----:B------:R-:W-:Y:S02]  /*bdb0*/  ISETP.LT.OR P5, PT, R44, 0x39, !P3 ;  /* 0x000000392c00780c */ /* 0x000fe40005fa1670 */
[----:B------:R-:W-:-:S05]  /*bdc0*/  F2FP.F16.E4M3.UNPACK_B R0, R0 ;  /* 0x00000000ff00723e */ /* 0x000fca00020006ff */
[----:B------:R-:W-:-:S05]  /*bdd0*/  HADD2.F32 R0, -RZ, R0.H0_H0 ;  /* 0x20000000ff007230 */ /* 0x000fca0000004100 */
[----:B------:R-:W-:-:S04]  /*bde0*/  FMUL R0, R0, UR5 ;  /* 0x0000000500007c20 */ /* 0x000fc80008400000 */
[----:B---3--:R-:W-:-:S05]  /*bdf0*/  FFMA R0, R2, UR4, R0 ;  /* 0x0000000402007c23 */ /* 0x008fca0008000000 */
[----:B0-----:R-:W-:Y:S02]  /*be00*/  F2FP.SATFINITE.E4M3.F32.PACK_AB_MERGE_C R3, RZ, R0, RZ ;  /* 0x00000000ff03723e */ /* 0x001fe400048070ff */
[----:B------:R-:W-:-:S03]  /*be10*/  PRMT R0, RZ, 0x7610, R0 ;  /* 0x00007610ff007816 */ /* 0x000fc60000000000 */
[----:B------:R0:W-:Y:S01]  /*be20*/  @!P6 STG.E.U8 desc[UR52][R26.64+0x31], R3 ;  /* 0x000031031a00e986 */ /* 0x0001e2000c101134 */
[----:B------:R-:W-:Y:S05]  /*be30*/  @P5 BRA `(.L_x_139) ;  /* 0x0000000000045947 */ /* 0x000fea0003800000 */
[----:B------:R3:W5:Y:S02]  /*be40*/  LDG.E.U8 R0, desc[UR52][R32.64+0x38] ;  /* 0x0000383420007981 */ /* 0x000764000c1e1100 */
.L_x_139:
[----:B------:R-:W-:Y:S05]  /*be50*/  BSYNC B1 ;  /* 0x0000000000017941 */ /* 0x000fea0003800000 */
.L_x_138:
[----:B------:R-:W2:Y:S01]  /*be60*/  LDL.LU R2, [R1+0x8] ;  /* 0x0000080001027983 */ /* 0x000ea20000300800 */
        /* <DEDUP_REMOVED lines=12> */
.L_x_141:
[----:B------:R-:W-:Y:S05]  /*bf30*/  BSYNC B1 ;  /* 0x0000000000017941 */ /* 0x000fea0003800000 */
.L_x_140:
        /* <DEDUP_REMOVED lines=13> */
.L_x_143:
[----:B------:R-:W-:Y:S05]  /*c010*/  BSYNC B1 ;  /* 0x0000000000017941 */ /* 0x000fea0003800000 */
.L_x_142:
        /* <DEDUP_REMOVED lines=13> */
.L_x_145:
[----:B------:R-:W-:Y:S05]  /*c0f0*/  BSYNC B1 ;  /* 0x0000000000017941 */ /* 0x000fea0003800000 */
.L_x_144:
        /* <DEDUP_REMOVED lines=13> */
.L_x_147:
[----:B------:R-:W-:Y:S05]  /*c1d0*/  BSYNC B1 ;  /* 0x0000000000017941 */ /* 0x000fea0003800000 */
.L_x_146:
        /* <DEDUP_REMOVED lines=13> */
.L_x_149:
[----:B------:R-:W-:Y:S05]  /*c2b0*/  BSYNC B1 ;  /* 0x0000000000017941 */ /* 0x000fea0003800000 */
.L_x_148:
        /* <DEDUP_REMOVED lines=13> */
.L_x_151:
[----:B------:R-:W-:Y:S05]  /*c390*/  BSYNC B1 ;  /* 0x0000000000017941 */ /* 0x000fea0003800000 */
.L_x_150:
        /* <DEDUP_REMOVED lines=13> */
.L_x_153:
[----:B------:R-:W-:Y:S05]  /*c470*/  BSYNC B1 ;  /* 0x0000000000017941 */ /* 0x000fea0003800000 */
.L_x_152:
        /* <DEDUP_REMOVED lines=13> */
.L_x_155:
[----:B------:R-:W-:Y:S05]  /*c550*/  BSYNC B1 ;  /* 0x0000000000017941 */ /* 0x000fea0003800000 */
.L_x_154:
        /* <DEDUP_REMOVED lines=13> */
.L_x_157:
[----:B------:R-:W-:Y:S05]  /*c630*/  BSYNC B1 ;  /* 0x0000000000017941 */ /* 0x000fea0003800000 */
.L_x_156:
        /* <DEDUP_REMOVED lines=13> */
.L_x_159:
[----:B------:R-:W-:Y:S05]  /*c710*/  BSYNC B1 ;  /* 0x0000000000017941 */ /* 0x000fea0003800000 */
.L_x_158:
        /* <DEDUP_REMOVED lines=13> */
.L_x_161:
[----:B------:R-:W-:Y:S05]  /*c7f0*/  BSYNC B1 ;  /* 0x0000000000017941 */ /* 0x000fea0003800000 */
.L_x_160:
        /* <DEDUP_REMOVED lines=13> */
.L_x_163:
[----:B------:R-:W-:Y:S05]  /*c8d0*/  BSYNC B1 ;  /* 0x0000000000017941 */ /* 0x000fea0003800000 */
.L_x_162:
        /* <DEDUP_REMOVED lines=13> */
.L_x_165:
[----:B------:R-:W-:Y:S05]  /*c9b0*/  BSYNC B1 ;  /* 0x0000000000017941 */ /* 0x000fea0003800000 */
.L_x_164:
        /* <DEDUP_REMOVED lines=13> */
.L_x_167:
[----:B------:R-:W-:Y:S05]  /*ca90*/  BSYNC B1 ;  /* 0x0000000000017941 */ /* 0x000fea0003800000 */
.L_x_166:
        /* <DEDUP_REMOVED lines=13> */
.L_x_169:
[----:B------:R-:W-:Y:S05]  /*cb70*/  BSYNC B1 ;  /* 0x0000000000017941 */ /* 0x000fea0003800000 */
.L_x_168:
        /* <DEDUP_REMOVED lines=13> */
.L_x_171:
[----:B------:R-:W-:Y:S05]  /*cc50*/  BSYNC B1 ;  /* 0x0000000000017941 */ /* 0x000fea0003800000 */
.L_x_170:
        /* <DEDUP_REMOVED lines=13> */
.L_x_173:
[----:B------:R-:W-:Y:S05]  /*cd30*/  BSYNC B1 ;  /* 0x0000000000017941 */ /* 0x000fea0003800000 */
.L_x_172:
        /* <DEDUP_REMOVED lines=13> */
.L_x_175:
[----:B------:R-:W-:Y:S05]  /*ce10*/  BSYNC B1 ;  /* 0x0000000000017941 */ /* 0x000fea0003800000 */
.L_x_174:
        /* <DEDUP_REMOVED lines=13> */
.L_x_177:
[----:B------:R-:W-:Y:S05]  /*cef0*/  BSYNC B1 ;  /* 0x0000000000017941 */ /* 0x000fea0003800000 */
.L_x_176:
        /* <DEDUP_REMOVED lines=13> */
.L_x_179:
[----:B------:R-:W-:Y:S05]  /*cfd0*/  BSYNC B1 ;  /* 0x0000000000017941 */ /* 0x000fea0003800000 */
.L_x_178:
        /* <DEDUP_REMOVED lines=13> */
.L_x_181:
[----:B------:R-:W-:Y:S05]  /*d0b0*/  BSYNC B1 ;  /* 0x0000000000017941 */ /* 0x000fea0003800000 */
.L_x_180:
        /* <DEDUP_REMOVED lines=13> */
.L_x_183:
[----:B------:R-:W-:Y:S05]  /*d190*/  BSYNC B1 ;  /* 0x0000000000017941 */ /* 0x000fea0003800000 */
.L_x_182:
        /* <DEDUP_REMOVED lines=13> */
.L_x_185:
[----:B------:R-:W-:Y:S05]  /*d270*/  BSYNC B1 ;  /* 0x0000000000017941 */ /* 0x000fea0003800000 */
.L_x_184:
        /* <DEDUP_REMOVED lines=13> */
.L_x_187:
[----:B------:R-:W-:Y:S05]  /*d350*/  BSYNC B1 ;  /* 0x0000000000017941 */ /* 0x000fea0003800000 */
.L_x_186:
        /* <DEDUP_REMOVED lines=13> */
.L_x_189:
[----:B------:R-:W-:Y:S05]  /*d430*/  BSYNC B1 ;  /* 0x0000000000017941 */ /* 0x000fea0003800000 */
.L_x_188:
        /* <DEDUP_REMOVED lines=13> */
.L_x_191:
[----:B------:R-:W-:Y:S05]  /*d510*/  BSYNC B1 ;  /* 0x0000000000017941 */ /* 0x000fea0003800000 */
.L_x_190:
        /* <DEDUP_REMOVED lines=13> */
.L_x_193:
[----:B------:R-:W-:Y:S05]  /*d5f0*/  BSYNC B1 ;  /* 0x0000000000017941 */ /* 0x000fea0003800000 */
.L_x_192:
        /* <DEDUP_REMOVED lines=13> */
.L_x_195:
[----:B------:R-:W-:Y:S05]  /*d6d0*/  BSYNC B1 ;  /* 0x0000000000017941 */ /* 0x000fea0003800000 */
.L_x_194:
        /* <DEDUP_REMOVED lines=13> */
.L_x_197:
[----:B------:R-:W-:Y:S05]  /*d7b0*/  BSYNC B1 ;  /* 0x0000000000017941 */ /* 0x000fea0003800000 */
.L_x_196:
        /* <DEDUP_REMOVED lines=13> */
.L_x_199:
[----:B------:R-:W-:Y:S05]  /*d890*/  BSYNC B1 ;  /* 0x0000000000017941 */ /* 0x000fea0003800000 */
.L_x_198:
        /* <DEDUP_REMOVED lines=13> */
.L_x_201:
[----:B------:R-:W-:Y:S05]  /*d970*/  BSYNC B1 ;  /* 0x0000000000017941 */ /* 0x000fea0003800000 */
.L_x_200:
        /* <DEDUP_REMOVED lines=13> */
.L_x_203:
[----:B------:R-:W-:Y:S05]  /*da50*/  BSYNC B1 ;  /* 0x0000000000017941 */ /* 0x000fea0003800000 */
.L_x_202:
        /* <DEDUP_REMOVED lines=13> */
.L_x_205:
[----:B------:R-:W-:Y:S05]  /*db30*/  BSYNC B1 ;  /* 0x0000000000017941 */ /* 0x000fea0003800000 */
.L_x_204:
        /* <DEDUP_REMOVED lines=13> */
.L_x_207:
[----:B------:R-:W-:Y:S05]  /*dc10*/  BSYNC B1 ;  /* 0x0000000000017941 */ /* 0x000fea0003800000 */
.L_x_206:
        /* <DEDUP_REMOVED lines=13> */
.L_x_209:
[----:B------:R-:W-:Y:S05]  /*dcf0*/  BSYNC B1 ;  /* 0x0000000000017941 */ /* 0x000fea0003800000 */
.L_x_208:
        /* <DEDUP_REMOVED lines=13> */
.L_x_211:
[----:B------:R-:W-:Y:S05]  /*ddd0*/  BSYNC B1 ;  /* 0x0000000000017941 */ /* 0x000fea0003800000 */
.L_x_210:
        /* <DEDUP_REMOVED lines=13> */
.L_x_213:
[----:B------:R-:W-:Y:S05]  /*deb0*/  BSYNC B1 ;  /* 0x0000000000017941 */ /* 0x000fea0003800000 */
.L_x_212:
        /* <DEDUP_REMOVED lines=13> */
.L_x_215:
[----:B------:R-:W-:Y:S05]  /*df90*/  BSYNC B1 ;  /* 0x0000000000017941 */ /* 0x000fea0003800000 */
.L_x_214:
        /* <DEDUP_REMOVED lines=13> */
.L_x_217:
[----:B------:R-:W-:Y:S05]  /*e070*/  BSYNC B1 ;  /* 0x0000000000017941 */ /* 0x000fea0003800000 */
.L_x_216:
        /* <DEDUP_REMOVED lines=13> */
.L_x_219:
[----:B------:R-:W-:Y:S05]  /*e150*/  BSYNC B1 ;  /* 0x0000000000017941 */ /* 0x000fea0003800000 */
.L_x_218:
        /* <DEDUP_REMOVED lines=13> */
.L_x_221:
[----:B------:R-:W-:Y:S05]  /*e230*/  BSYNC B1 ;  /* 0x0000000000017941 */ /* 0x000fea0003800000 */
.L_x_220:
        /* <DEDUP_REMOVED lines=13> */
.L_x_223:
[----:B------:R-:W-:Y:S05]  /*e310*/  BSYNC B1 ;  /* 0x0000000000017941 */ /* 0x000fea0003800000 */
.L_x_222:
        /* <DEDUP_REMOVED lines=13> */
.L_x_225:
[----:B------:R-:W-:Y:S05]  /*e3f0*/  BSYNC B1 ;  /* 0x0000000000017941 */ /* 0x000fea0003800000 */
.L_x_224:
        /* <DEDUP_REMOVED lines=13> */
.L_x_227:
[----:B------:R-:W-:Y:S05]  /*e4d0*/  BSYNC B1 ;  /* 0x0000000000017941 */ /* 0x000fea0003800000 */
.L_x_226:
        /* <DEDUP_REMOVED lines=13> */
.L_x_229:
[----:B------:R-:W-:Y:S05]  /*e5b0*/  BSYNC B1 ;  /* 0x0000000000017941 */ /* 0x000fea0003800000 */
.L_x_228:
        /* <DEDUP_REMOVED lines=13> */
.L_x_231:
[----:B------:R-:W-:Y:S05]  /*e690*/  BSYNC B1 ;  /* 0x0000000000017941 */ /* 0x000fea0003800000 */
.L_x_230:
        /* <DEDUP_REMOVED lines=13> */
.L_x_233:
[----:B------:R-:W-:Y:S05]  /*e770*/  BSYNC B1 ;  /* 0x0000000000017941 */ /* 0x000fea0003800000 */
.L_x_232:
        /* <DEDUP_REMOVED lines=13> */
.L_x_235:
[----:B------:R-:W-:Y:S05]  /*e850*/  BSYNC B1 ;  /* 0x0000000000017941 */ /* 0x000fea0003800000 */
.L_x_234:
        /* <DEDUP_REMOVED lines=13> */
.L_x_237:
[----:B------:R-:W-:Y:S05]  /*e930*/  BSYNC B1 ;  /* 0x0000000000017941 */ /* 0x000fea0003800000 */
.L_x_236:
        /* <DEDUP_REMOVED lines=13> */
.L_x_239:
[----:B------:R-:W-:Y:S05]  /*ea10*/  BSYNC B1 ;  /* 0x0000000000017941 */ /* 0x000fea0003800000 */
.L_x_238:
        /* <DEDUP_REMOVED lines=13> */
.L_x_241:
[----:B------:R-:W-:Y:S05]  /*eaf0*/  BSYNC B1 ;  /* 0x0000000000017941 */ /* 0x000fea0003800000 */
.L_x_240:
        /* <DEDUP_REMOVED lines=13> */
.L_x_243:
[----:B------:R-:W-:Y:S05]  /*ebd0*/  BSYNC B1 ;  /* 0x0000000000017941 */ /* 0x000fea0003800000 */
.L_x_242:
        /* <DEDUP_REMOVED lines=13> */
.L_x_245:
[----:B------:R-:W-:Y:S05]  /*ecb0*/  BSYNC B1 ;  /* 0x0000000000017941 */ /* 0x000fea0003800000 */
.L_x_244:
        /* <DEDUP_REMOVED lines=13> */
.L_x_247:
[----:B------:R-:W-:Y:S05]  /*ed90*/  BSYNC B1 ;  /* 0x0000000000017941 */ /* 0x000fea0003800000 */
.L_x_246:
        /* <DEDUP_REMOVED lines=13> */
.L_x_249:
[----:B------:R-:W-:Y:S05]  /*ee70*/  BSYNC B1 ;  /* 0x0000000000017941 */ /* 0x000fea0003800000 */
.L_x_248:
        /* <DEDUP_REMOVED lines=13> */
.L_x_251:
[----:B------:R-:W-:Y:S05]  /*ef50*/  BSYNC B1 ;  /* 0x0000000000017941 */ /* 0x000fea0003800000 */
.L_x_250:
        /* <DEDUP_REMOVED lines=13> */
.L_x_253:
[----:B------:R-:W-:Y:S05]  /*f030*/  BSYNC B1 ;  /* 0x0000000000017941 */ /* 0x000fea0003800000 */
.L_x_252:
        /* <DEDUP_REMOVED lines=13> */
.L_x_255:
[----:B------:R-:W-:Y:S05]  /*f110*/  BSYNC B1 ;  /* 0x0000000000017941 */ /* 0x000fea0003800000 */
.L_x_254:
        /* <DEDUP_REMOVED lines=13> */
.L_x_257:
[----:B------:R-:W-:Y:S05]  /*f1f0*/  BSYNC B1 ;  /* 0x0000000000017941 */ /* 0x000fea0003800000 */
.L_x_256:
        /* <DEDUP_REMOVED lines=13> */
.L_x_259:
[----:B------:R-:W-:Y:S05]  /*f2d0*/  BSYNC B1 ;  /* 0x0000000000017941 */ /* 0x000fea0003800000 */
.L_x_258:
        /* <DEDUP_REMOVED lines=13> */
.L_x_261:
[----:B------:R-:W-:Y:S05]  /*f3b0*/  BSYNC B1 ;  /* 0x0000000000017941 */ /* 0x000fea0003800000 */
.L_x_260:
        /* <DEDUP_REMOVED lines=13> */
.L_x_263:
[----:B------:R-:W-:Y:S05]  /*f490*/  BSYNC B1 ;  /* 0x0000000000017941 */ /* 0x000fea0003800000 */
.L_x_262:
        /* <DEDUP_REMOVED lines=13> */
.L_x_265:
[----:B------:R-:W-:Y:S05]  /*f570*/  BSYNC B1 ;  /* 0x0000000000017941 */ /* 0x000fea0003800000 */
.L_x_264:
        /* <DEDUP_REMOVED lines=13> */
.L_x_267:
[----:B------:R-:W-:Y:S05]  /*f650*/  BSYNC B1 ;  /* 0x0000000000017941 */ /* 0x000fea0003800000 */
.L_x_266:
        /* <DEDUP_REMOVED lines=13> */
.L_x_269:
[----:B------:R-:W-:Y:S05]  /*f730*/  BSYNC B1 ;  /* 0x0000000000017941 */ /* 0x000fea0003800000 */
.L_x_268:
        /* <DEDUP_REMOVED lines=13> */
.L_x_271:
[----:B------:R-:W-:Y:S05]  /*f810*/  BSYNC B1 ;  /* 0x0000000000017941 */ /* 0x000fea0003800000 */
.L_x_270:
        /* <DEDUP_REMOVED lines=13> */
.L_x_273:
[----:B------:R-:W-:Y:S05]  /*f8f0*/  BSYNC B1 ;  /* 0x0000000000017941 */ /* 0x000fea0003800000 */
.L_x_272:
        /* <DEDUP_REMOVED lines=13> */
.L_x_275:
[----:B------:R-:W-:Y:S05]  /*f9d0*/  BSYNC B1 ;  /* 0x0000000000017941 */ /* 0x000fea0003800000 */
.L_x_274:
        /* <DEDUP_REMOVED lines=13> */
.L_x_277:
[----:B------:R-:W-:Y:S05]  /*fab0*/  BSYNC B1 ;  /* 0x0000000000017941 */ /* 0x000fea0003800000 */
.L_x_276:
        /* <DEDUP_REMOVED lines=13> */
.L_x_279:
[----:B------:R-:W-:Y:S05]  /*fb90*/  BSYNC B1 ;  /* 0x0000000000017941 */ /* 0x000fea0003800000 */
.L_x_278:
        /* <DEDUP_REMOVED lines=13> */
.L_x_281:
[----:B------:R-:W-:Y:S05]  /*fc70*/  BSYNC B1 ;  /* 0x0000000000017941 */ /* 0x000fea0003800000 */
.L_x_280:
        /* <DEDUP_REMOVED lines=13> */
.L_x_283:
[----:B------:R-:W-:Y:S05]  /*fd50*/  BSYNC B1 ;  /* 0x0000000000017941 */ /* 0x000fea0003800000 */
.L_x_282:
        /* <DEDUP_REMOVED lines=13> */
.L_x_285:
[----:B------:R-:W-:Y:S05]  /*fe30*/  BSYNC B1 ;  /* 0x0000000000017941 */ /* 0x000fea0003800000 */
.L_x_284:
        /* <DEDUP_REMOVED lines=13> */
.L_x_287:
[----:B------:R-:W-:Y:S05]  /*ff10*/  BSYNC B1 ;  /* 0x0000000000017941 */ /* 0x000fea0003800000 */
.L_x_286:
        /* <DEDUP_REMOVED lines=13> */
.L_x_289:
[----:B------:R-:W-:Y:S05]  /*fff0*/  BSYNC B1 ;  /* 0x0000000000017941 */ /* 0x000fea0003800000 */
.L_x_288:
        /* <DEDUP_REMOVED lines=13> */
.L_x_291:
[----:B------:R-:W-:Y:S05]  /*100d0*/  BSYNC B1 ;  /* 0x0000000000017941 */ /* 0x000fea0003800000 */
.L_x_290:
        /* <DEDUP_REMOVED lines=13> */
.L_x_293:
[----:B------:R-:W-:Y:S05]  /*101b0*/  BSYNC B1 ;  /* 0x0000000000017941 */ /* 0x000fea0003800000 */
.L_x_292:
        /* <DEDUP_REMOVED lines=13> */
.L_x_295:
[----:B------:R-:W-:Y:S05]  /*10290*/  BSYNC B1 ;  /* 0x0000000000017941 */ /* 0x000fea0003800000 */
.L_x_294:
        /* <DEDUP_REMOVED lines=13> */
.L_x_297:
[----:B------:R-:W-:Y:S05]  /*10370*/  BSYNC B1 ;  /* 0x0000000000017941 */ /* 0x000fea0003800000 */
.L_x_296:
        /* <DEDUP_REMOVED lines=13> */
.L_x_299:
[----:B------:R-:W-:Y:S05]  /*10450*/  BSYNC B1 ;  /* 0x0000000000017941 */ /* 0x000fea0003800000 */
.L_x_298:
        /* <DEDUP_REMOVED lines=13> */
.L_x_301:
[----:B------:R-:W-:Y:S05]  /*10530*/  BSYNC B1 ;  /* 0x0000000000017941 */ /* 0x000fea0003800000 */
.L_x_300:
        /* <DEDUP_REMOVED lines=13> */
.L_x_303:
[----:B------:R-:W-:Y:S05]  /*10610*/  BSYNC B1 ;  /* 0x0000000000017941 */ /* 0x000fea0003800000 */
.L_x_302:
        /* <DEDUP_REMOVED lines=13> */
.L_x_305:
[----:B------:R-:W-:Y:S05]  /*106f0*/  BSYNC B1 ;  /* 0x0000000000017941 */ /* 0x000fea0003800000 */
.L_x_304:
        /* <DEDUP_REMOVED lines=13> */
.L_x_307:
[----:B------:R-:W-:Y:S05]  /*107d0*/  BSYNC B1 ;  /* 0x0000000000017941 */ /* 0x000fea0003800000 */
.L_x_306:
        /* <DEDUP_REMOVED lines=13> */
.L_x_309:
[----:B------:R-:W-:Y:S05]  /*108b0*/  BSYNC B1 ;  /* 0x0000000000017941 */ /* 0x000fea0003800000 */
.L_x_308:
        /* <DEDUP_REMOVED lines=13> */
.L_x_311:
[----:B------:R-:W-:Y:S05]  /*10990*/  BSYNC B1 ;  /* 0x0000000000017941 */ /* 0x000fea0003800000 */
.L_x_310:
        /* <DEDUP_REMOVED lines=13> */
.L_x_313:
[----:B------:R-:W-:Y:S05]  /*10a70*/  BSYNC B1 ;  /* 0x0000000000017941 */ /* 0x000fea0003800000 */
.L_x_312:
        /* <DEDUP_REMOVED lines=13> */
.L_x_315:
[----:B------:R-:W-:Y:S05]  /*10b50*/  BSYNC B1 ;  /* 0x0000000000017941 */ /* 0x000fea0003800000 */
.L_x_314:
        /* <DEDUP_REMOVED lines=13> */
.L_x_317:
[----:B------:R-:W-:Y:S05]  /*10c30*/  BSYNC B1 ;  /* 0x0000000000017941 */ /* 0x000fea0003800000 */
.L_x_316:
        /* <DEDUP_REMOVED lines=13> */
.L_x_319:
[----:B------:R-:W-:Y:S05]  /*10d10*/  BSYNC B1 ;  /* 0x0000000000017941 */ /* 0x000fea0003800000 */
.L_x_318:
        /* <DEDUP_REMOVED lines=13> */
.L_x_321:
[----:B------:R-:W-:Y:S05]  /*10df0*/  BSYNC B1 ;  /* 0x0000000000017941 */ /* 0x000fea0003800000 */
.L_x_320:
        /* <DEDUP_REMOVED lines=13> */
.L_x_323:
[----:B------:R-:W-:Y:S05]  /*10ed0*/  BSYNC B1 ;  /* 0x0000000000017941 */ /* 0x000fea0003800000 */
.L_x_322:
        /* <DEDUP_REMOVED lines=13> */
.L_x_325:
[----:B------:R-:W-:Y:S05]  /*10fb0*/  BSYNC B1 ;  /* 0x0000000000017941 */ /* 0x000fea0003800000 */
.L_x_324:
        /* <DEDUP_REMOVED lines=13> */
.L_x_327:
[----:B------:R-:W-:Y:S05]  /*11090*/  BSYNC B1 ;  /* 0x0000000000017941 */ /* 0x000fea0003800000 */
.L_x_326:
        /* <DEDUP_REMOVED lines=13> */
.L_x_329:
[----:B------:R-:W-:Y:S05]  /*11170*/  BSYNC B1 ;  /* 0x0000000000017941 */ /* 0x000fea0003800000 */
.L_x_328:
        /* <DEDUP_REMOVED lines=13> */
.L_x_331:
[----:B------:R-:W-:Y:S05]  /*11250*/  BSYNC B1 ;  /* 0x0000000000017941 */ /* 0x000fea0003800000 */
.L_x_330:
        /* <DEDUP_REMOVED lines=13> */
.L_x_333:
[----:B------:R-:W-:Y:S05]  /*11330*/  BSYNC B1 ;  /* 0x0000000000017941 */ /* 0x000fea0003800000 */
.L_x_332:
        /* <DEDUP_REMOVED lines=13> */
.L_x_335:
[----:B------:R-:W-:Y:S05]  /*11410*/  BSYNC B1 ;  /* 0x0000000000017941 */ /* 0x000fea0003800000 */
.L_x_334:
        /* <DEDUP_REMOVED lines=13> */
.L_x_337:
[----:B------:R-:W-:Y:S05]  /*114f0*/  BSYNC B1 ;  /* 0x0000000000017941 */ /* 0x000fea0003800000 */
.L_x_336:
        /* <DEDUP_REMOVED lines=13> */
.L_x_339:
[----:B------:R-:W-:Y:S05]  /*115d0*/  BSYNC B1 ;  /* 0x0000000000017941 */ /* 0x000fea0003800000 */
.L_x_338:
        /* <DEDUP_REMOVED lines=13> */
.L_x_341:
[----:B------:R-:W-:Y:S05]  /*116b0*/  BSYNC B1 ;  /* 0x0000000000017941 */ /* 0x000fea0003800000 */
.L_x_340:
        /* <DEDUP_REMOVED lines=13> */
.L_x_343:
[----:B------:R-:W-:Y:S05]  /*11790*/  BSYNC B1 ;  /* 0x0000000000017941 */ /* 0x000fea0003800000 */
.L_x_342:
        /* <DEDUP_REMOVED lines=13> */
.L_x_345:
[----:B------:R-:W-:Y:S05]  /*11870*/  BSYNC B1 ;  /* 0x0000000000017941 */ /* 0x000fea0003800000 */
.L_x_344:
        /* <DEDUP_REMOVED lines=13> */
.L_x_347:
[----:B------:R-:W-:Y:S05]  /*11950*/  BSYNC B1 ;  /* 0x0000000000017941 */ /* 0x000fea0003800000 */
.L_x_346:
        /* <DEDUP_REMOVED lines=13> */
.L_x_349:
[----:B------:R-:W-:Y:S05]  /*11a30*/  BSYNC B1 ;  /* 0x0000000000017941 */ /* 0x000fea0003800000 */
.L_x_348:
        /* <DEDUP_REMOVED lines=13> */
.L_x_351:
[----:B------:R-:W-:Y:S05]  /*11b10*/  BSYNC B1 ;  /* 0x0000000000017941 */ /* 0x000fea0003800000 */
.L_x_350:
        /* <DEDUP_REMOVED lines=13> */
.L_x_353:
[----:B------:R-:W-:Y:S05]  /*11bf0*/  BSYNC B1 ;  /* 0x0000000000017941 */ /* 0x000fea0003800000 */
.L_x_352:
        /* <DEDUP_REMOVED lines=13> */
.L_x_355:
[----:B------:R-:W-:Y:S05]  /*11cd0*/  BSYNC B1 ;  /* 0x0000000000017941 */ /* 0x000fea0003800000 */
.L_x_354:
        /* <DEDUP_REMOVED lines=13> */
.L_x_357:
[----:B------:R-:W-:Y:S05]  /*11db0*/  BSYNC B1 ;  /* 0x0000000000017941 */ /* 0x000fea0003800000 */
.L_x_356:
        /* <DEDUP_REMOVED lines=13> */
.L_x_359:
[----:B------:R-:W-:Y:S05]  /*11e90*/  BSYNC B1 ;  /* 0x0000000000017941 */ /* 0x000fea0003800000 */
.L_x_358:
        /* <DEDUP_REMOVED lines=13> */
.L_x_361:
[----:B------:R-:W-:Y:S05]  /*11f70*/  BSYNC B1 ;  /* 0x0000000000017941 */ /* 0x000fea0003800000 */
.L_x_360:
        /* <DEDUP_REMOVED lines=13> */
.L_x_363:
[----:B------:R-:W-:Y:S05]  /*12050*/  BSYNC B1 ;  /* 0x0000000000017941 */ /* 0x000fea0003800000 */
.L_x_362:
        /* <DEDUP_REMOVED lines=13> */
.L_x_365:
[----:B------:R-:W-:Y:S05]  /*12130*/  BSYNC B1 ;  /* 0x0000000000017941 */ /* 0x000fea0003800000 */
.L_x_364:
        /* <DEDUP_REMOVED lines=13> */
.L_x_367:
[----:B------:R-:W-:Y:S05]  /*12210*/  BSYNC B1 ;  /* 0x0000000000017941 */ /* 0x000fea0003800000 */
.L_x_366:
        /* <DEDUP_REMOVED lines=13> */
.L_x_369:
[----:B------:R-:W-:Y:S05]  /*122f0*/  BSYNC B1 ;  /* 0x0000000000017941 */ /* 0x000fea0003800000 */
.L_x_368:
        /* <DEDUP_REMOVED lines=13> */
.L_x_371:
[----:B------:R-:W-:Y:S05]  /*123d0*/  BSYNC B1 ;  /* 0x0000000000017941 */ /* 0x000fea0003800000 */
.L_x_370:
        /* <DEDUP_REMOVED lines=13> */
.L_x_373:
[----:B------:R-:W-:Y:S05]  /*124b0*/  BSYNC B1 ;  /* 0x0000000000017941 */ /* 0x000fea0003800000 */
.L_x_372:
        /* <DEDUP_REMOVED lines=13> */
.L_x_375:
[----:B------:R-:W-:Y:S05]  /*12590*/  BSYNC B1 ;  /* 0x0000000000017941 */ /* 0x000fea0003800000 */
.L_x_374:
        /* <DEDUP_REMOVED lines=13> */
.L_x_377:
[----:B------:R-:W-:Y:S05]  /*12670*/  BSYNC B1 ;  /* 0x0000000000017941 */ /* 0x000fea0003800000 */
.L_x_376:
        /* <DEDUP_REMOVED lines=13> */
.L_x_379:
[----:B------:R-:W-:Y:S05]  /*12750*/  BSYNC B1 ;  /* 0x0000000000017941 */ /* 0x000fea0003800000 */
.L_x_378:
        /* <DEDUP_REMOVED lines=13> */
.L_x_381:
[----:B------:R-:W-:Y:S05]  /*12830*/  BSYNC B1 ;  /* 0x0000000000017941 */ /* 0x000fea0003800000 */
.L_x_380:
        /* <DEDUP_REMOVED lines=13> */
.L_x_383:
[----:B------:R-:W-:Y:S05]  /*12910*/  BSYNC B1 ;  /* 0x0000000000017941 */ /* 0x000fea0003800000 */
.L_x_382:
        /* <DEDUP_REMOVED lines=13> */
.L_x_385:
[----:B------:R-:W-:Y:S05]  /*129f0*/  BSYNC B1 ;  /* 0x0000000000017941 */ /* 0x000fea0003800000 */
.L_x_384:
[----:B------:R-:W-:Y:S05]  /*12a00*/  @P0 BRA `(.L_x_386) ;  /* 0x00000034002c0947 */ /* 0x000fea0003800000 */
[----:B------:R-:W2:Y:S01]  /*12a10*/  LDL.LU R2, [R1+0x1f4] ;  /* 0x0001f40001027983 */ /* 0x000ea20000300800 */
[----:B-----5:R-:W-:-:S04]  /*12a20*/  LOP3.LUT R0, R0, 0xff, RZ, 0xc0, !PT ;  /* 0x000000ff00007812 */ /* 0x020fc800078ec0ff */
[----:B------:R-:W-:-:S05]  /*12a30*/  F2FP.F16.E4M3.UNPACK_B R0, R0 ;  /* 0x00000000ff00723e */ /* 0x000fca00020006ff */
[----:B------:R-:W-:-:S05]  /*12a40*/  HADD2.F32 R0, -RZ, R0.H0_H0 ;  /* 0x20000000ff007230 */ /* 0x000fca0000004100 */
[----:B------:R-:W-:-:S04]  /*12a50*/  FMUL R0, R0, UR5 ;  /* 0x0000000500007c20 */ /* 0x000fc80008400000 */
[----:B--2---:R-:W-:-:S05]  /*12a60*/  FFMA R0, R2, UR4, R0 ;  /* 0x0000000402007c23 */ /* 0x004fca0008000000 */
[----:B0-----:R-:W-:-:S05]  /*12a70*/  F2FP.SATFINITE.E4M3.F32.PACK_AB_MERGE_C R3, RZ, R0, RZ ;  /* 0x00000000ff03723e */ /* 0x001fca00048070ff */
[----:B------:R0:W-:Y:S01]  /*12a80*/  STG.E.U8 desc[UR52][R30.64+0xa9], R3 ;  /* 0x0000a9031e007986 */ /* 0x0001e2000c101134 */
[----:B------:R-:W-:Y:S05]  /*12a90*/  BRA `(.L_x_386) ;  /* 0x0000003400087947 */ /* 0x000fea0003800000 */
.L_x_33:
[----:B------:R-:W-:Y:S01]  /*12aa0*/  ISETP.GE.AND P3, PT, R43, 0x1, PT ;  /* 0x000000012b00780c */ /* 0x000fe20003f66270 */
[----:B-----5:R-:W-:Y:S01]  /*12ab0*/  FMUL R225, R225, UR4 ;  /* 0x00000004e1e17c20 */ /* 0x020fe20008400000 */
[----:B------:R-:W2:Y:S01]  /*12ac0*/  LDL.LU R227, [R1+0xc] ;  /* 0x00000c0001e37983 */ /* 0x000ea20000300800 */
[----:B------:R-:W-:Y:S01]  /*12ad0*/  FMUL R226, R226, UR4 ;  /* 0x00000004e2e27c20 */ /* 0x000fe20008400000 */
[C---:B------:R-:W-:Y:S02]  /*12ae0*/  ISETP.LT.OR P6, PT, R44.reuse, 0x2, !P3 ;  /* 0x000000022c00780c */ /* 0x040fe40005fc1670 */
[----:B------:R-:W-:Y:S01]  /*12af0*/  ISETP.LT.OR P0, PT, R44, 0x1, !P3 ;  /* 0x000000012c00780c */ /* 0x000fe20005f01670 */
[----:B------:R-:W-:Y:S01]  /*12b00*/  FMUL R224, R224, UR4 ;  /* 0x00000004e0e07c20 */ /* 0x000fe20008400000 */
[----:B------:R-:W-:Y:S02]  /*12b10*/  F2FP.SATFINITE.E4M3.F32.PACK_AB_MERGE_C R225, RZ, R225, RZ ;  /* 0x000000e1ffe1723e */ /* 0x000fe400048070ff */
[----:B------:R-:W-:-:S02]  /*12b20*/  F2FP.SATFINITE.E4M3.F32.PACK_AB_MERGE_C R33, RZ, R226, RZ ;  /* 0x000000e2ff21723e */ /* 0x000fc400048070ff */
[----:B------:R-:W3:Y:S01]  /*12b30*/  LDL.LU R226, [R1+0x8] ;  /* 0x0000080001e27983 */ /* 0x000ee20000300800 */
[----:B------:R-:W-:Y:S01]  /*12b40*/  ISETP.GE.AND P2, PT, R43, 0x9, PT ;  /* 0x000000092b00780c */ /* 0x000fe20003f46270 */
[----:B------:R-:W-:Y:S01]  /*12b50*/  FMUL R223, R223, UR4 ;  /* 0x00000004dfdf7c20 */ /* 0x000fe20008400000 */
[----:B------:R-:W-:Y:S02]  /*12b60*/  F2FP.SATFINITE.E4M3.F32.PACK_AB_MERGE_C R35, RZ, R224, RZ ;  /* 0x000000e0ff23723e */ /* 0x000fe400048070ff */
[----:B------:R0:W-:Y:S01]  /*12b70*/  @!P6 STG.E.U8 desc[UR52][R24.64+0x1], R225 ;  /* 0x000001e11800e986 */ /* 0x0001e2000c101134 */
[C---:B------:R-:W-:Y:S02]  /*12b80*/  ISETP.LT.OR P1, PT, R44.reuse, 0x2, !P2 ;  /* 0x000000022c00780c */ /* 0x040fe40005721670 */
[C---:B------:R-:W-:Y:S01]  /*12b90*/  ISETP.LT.OR P5, PT, R44.reuse, 0x9, !P3 ;  /* 0x000000092c00780c */ /* 0x040fe20005fa1670 */
[----:B------:R1:W-:Y:S01]  /*12ba0*/  @!P0 STG.E.U8 desc[UR52][R24.64], R33 ;  /* 0x0000002118008986 */ /* 0x0003e2000c101134 */
[----:B------:R-:W-:-:S03]  /*12bb0*/  ISETP.LT.OR P0, PT, R44, 0x1, !P2 ;  /* 0x000000012c00780c */ /* 0x000fc60005701670 */
[----:B0-----:R-:W4:Y:S01]  /*12bc0*/  LDL.LU R225, [R1+0x4] ;  /* 0x0000040001e17983 */ /* 0x001f220000300800 */
[----:B------:R-:W-:Y:S01]  /*12bd0*/  FMUL R222, R222, UR4 ;  /* 0x00000004dede7c20 */ /* 0x000fe20008400000 */
[----:B------:R-:W-:Y:S02]  /*12be0*/  FMUL R221, R221, UR4 ;  /* 0x00000004dddd7c20 */ /* 0x000fe40008400000 */
[----:B------:R-:W2:Y:S01]  /*12bf0*/  LDL.LU R224, [R1] ;  /* 0x0000000001e07983 */ /* 0x000ea20000300800 */
[----:B------:R-:W-:Y:S02]  /*12c00*/  ISETP.LT.OR P6, PT, R44, 0xa, !P3 ;  /* 0x0000000a2c00780c */ /* 0x000fe40005fc1670 */
[----:B------:R-:W-:Y:S02]  /*12c10*/  F2FP.SATFINITE.E4M3.F32.PACK_AB_MERGE_C R223, RZ, R223, RZ ;  /* 0x000000dfffdf723e */ /* 0x000fe400048070ff */
[----:B-1----:R-:W-:Y:S01]  /*12c20*/  F2FP.SATFINITE.E4M3.F32.PACK_AB_MERGE_C R33, RZ, R222, RZ ;  /* 0x000000deff21723e */ /* 0x002fe200048070ff */
[----:B------:R-:W-:Y:S01]  /*12c30*/  @!P0 STG.E.U8 desc[UR52][R26.64], R35 ;  /* 0x000000231a008986 */ /* 0x000fe2000c101134 */
[----:B------:R-:W-:-:S03]  /*12c40*/  F2FP.SATFINITE.E4M3.F32.PACK_AB_MERGE_C R221, RZ, R221, RZ ;  /* 0x000000ddffdd723e */ /* 0x000fc600048070ff */
[----:B------:R-:W-:Y:S01]  /*12c50*/  @!P1 STG.E.U8 desc[UR52][R26.64+0x1], R223 ;  /* 0x000001df1a009986 */ /* 0x000fe2000c101134 */
[----:B------:R-:W-:-:S03]  /*12c60*/  ISETP.LT.OR P0, PT, R44, 0x9, !P2 ;  /* 0x000000092c00780c */ /* 0x000fc60005701670 */
[----:B------:R0:W-:Y:S01]  /*12c70*/  @!P5 STG.E.U8 desc[UR52][R24.64+0x8], R33 ;  /* 0x000008211800d986 */ /* 0x0001e2000c101134 */
[----:B------:R-:W-:Y:S01]  /*12c80*/  ISETP.LT.OR P5, PT, R44, 0xa, !P2 ;  /* 0x0000000a2c00780c */ /* 0x000fe200057a1670 */
[----:B------:R-:W-:Y:S01]  /*12c90*/  FMUL R219, R219, UR4 ;  /* 0x00000004dbdb7c20 */ /* 0x000fe20008400000 */
[----:B------:R-:W-:Y:S01]  /*12ca0*/  ISETP.GE.AND P1, PT, R43, 0x81, PT ;  /* 0x000000812b00780c */ /* 0x000fe20003f26270 */
[----:B------:R-:W-:Y:S01]  /*12cb0*/  FMUL R220, R220, UR4 ;  /* 0x00000004dcdc7c20 */ /* 0x000fe20008400000 */
[----:B------:R-:W-:Y:S02]  /*12cc0*/  @!P6 STG.E.U8 desc[UR52][R24.64+0x9], R221 ;  /* 0x000009dd1800e986 */ /* 0x000fe4000c101134 */
[----:B------:R-:W-:Y:S01]  /*12cd0*/  ISETP.LT.OR P6, PT, R44, 0x1, !P1 ;  /* 0x000000012c00780c */ /* 0x000fe20004fc1670 */
[----:B------:R-:W-:Y:S01]  /*12ce0*/  FMUL R218, R218, UR4 ;  /* 0x00000004dada7c20 */ /* 0x000fe20008400000 */
[----:B------:R-:W-:Y:S01]  /*12cf0*/  F2FP.SATFINITE.E4M3.F32.PACK_AB_MERGE_C R219, RZ, R219, RZ ;  /* 0x000000dbffdb723e */ /* 0x000fe200048070ff */
[----:B------:R-:W-:Y:S01]  /*12d00*/  FMUL R217, R217, UR4 ;  /* 0x00000004d9d97c20 */ /* 0x000fe20008400000 */
[----:B------:R-:W-:Y:S01]  /*12d10*/  F2FP.SATFINITE.E4M3.F32.PACK_AB_MERGE_C R37, RZ, R220, RZ ;  /* 0x000000dcff25723e */ /* 0x000fe200048070ff */
[----:B------:R-:W-:Y:S01]  /*12d20*/  FMUL R216, R216, UR4 ;  /* 0x00000004d8d87c20 */ /* 0x000fe20008400000 */
[----:B0-----:R-:W-:Y:S01]  /*12d30*/  F2FP.SATFINITE.E4M3.F32.PACK_AB_MERGE_C R33, RZ, R218, RZ ;  /* 0x000000daff21723e */ /* 0x001fe200048070ff */
[----:B------:R-:W-:Y:S01]  /*12d40*/  @!P5 STG.E.U8 desc[UR52][R26.64+0x9], R219 ;  /* 0x000009db1a00d986 */ /* 0x000fe2000c101134 */
[----:B------:R-:W-:-:S03]  /*12d50*/  ISETP.LT.OR P5, PT, R44, 0x2, !P1 ;  /* 0x000000022c00780c */ /* 0x000fc60004fa1670 */
[----:B------:R-:W-:Y:S01]  /*12d60*/  @!P0 STG.E.U8 desc[UR52][R26.64+0x8], R37 ;  /* 0x000008251a008986 */ /* 0x000fe2000c101134 */
[----:B------:R-:W-:-:S03]  /*12d70*/  ISETP.GE.AND P0, PT, R43, 0x89, PT ;  /* 0x000000892b00780c */ /* 0x000fc60003f06270 */
[----:B------:R0:W-:Y:S01]  /*12d80*/  @!P6 STG.E.U8 desc[UR52][R28.64], R33 ;  /* 0x000000211c00e986 */ /* 0x0001e2000c101134 */
[----:B------:R-:W-:Y:S02]  /*12d90*/  ISETP.LT.OR P6, PT, R44, 0x1, !P0 ;  /* 0x000000012c00780c */ /* 0x000fe400047c1670 */
[----:B------:R-:W-:Y:S01]  /*12da0*/  F2FP.SATFINITE.E4M3.F32.PACK_AB_MERGE_C R217, RZ, R217, RZ ;  /* 0x000000d9ffd9723e */ /* 0x000fe200048070ff */
[----:B------:R-:W-:Y:S01]  /*12db0*/  FMUL R215, R215, UR4 ;  /* 0x00000004d7d77c20 */ /* 0x000fe20008400000 */
[----:B------:R-:W-:Y:S01]  /*12dc0*/  F2FP.SATFINITE.E4M3.F32.PACK_AB_MERGE_C R35, RZ, R216, RZ ;  /* 0x000000d8ff23723e */ /* 0x000fe200048070ff */
[----:B------:R-:W-:Y:S01]  /*12dd0*/  FMUL R214, R214, UR4 ;  /* 0x00000004d6d67c20 */ /* 0x000fe20008400000 */
[----:B------:R-:W-:Y:S01]  /*12de0*/  FMUL R213, R213, UR4 ;  /* 0x00000004d5d57c20 */ /* 0x000fe20008400000 */
[----:B------:R-:W-:Y:S01]  /*12df0*/  @!P5 STG.E.U8 desc[UR52][R28.64+0x1], R217 ;  /* 0x000001d91c00d986 */ /* 0x000fe2000c101134 */
[----:B------:R-:W-:Y:S02]  /*12e00*/  ISETP.LT.OR P5, PT, R44, 0x2, !P0 ;  /* 0x000000022c00780c */ /* 0x000fe400047a1670 */
[----:B------:R-:W-:Y:S01]  /*12e10*/  F2FP.SATFINITE.E4M3.F32.PACK_AB_MERGE_C R215, RZ, R215, RZ ;  /* 0x000000d7ffd7723e */ /* 0x000fe200048070ff */
[----:B------:R-:W-:Y:S01]  /*12e20*/  FMUL R212, R212, UR4 ;  /* 0x00000004d4d47c20 */ /* 0x000fe20008400000 */
[----:B------:R-:W-:Y:S01]  /*12e30*/  FMUL R211, R211, UR4 ;  /* 0x00000004d3d37c20 */ /* 0x000fe20008400000 */
[----:B------:R1:W-:Y:S01]  /*12e40*/  @!P6 STG.E.U8 desc[UR52][R30.64], R35 ;  /* 0x000000231e00e986 */ /* 0x0003e2000c101134 */
[----:B------:R-:W-:-:S02]  /*12e50*/  ISETP.LT.OR P6, PT, R44, 0x9, !P1 ;  /* 0x000000092c00780c */ /* 0x000fc40004fc1670 */
[----:B0-----:R-:W-:Y:S01]  /*12e60*/  F2FP.SATFINITE.E4M3.F32.PACK_AB_MERGE_C R33, RZ, R214, RZ ;  /* 0x000000d6ff21723e */ /* 0x001fe200048070ff */
[----:B------:R-:W-:Y:S01]  /*12e70*/  FMUL R210, R210, UR4 ;  /* 0x00000004d2d27c20 */ /* 0x000fe20008400000 */
[----:B------:R-:W-:Y:S01]  /*12e80*/  FMUL R209, R209, UR4 ;  /* 0x00000004d1d17c20 */ /* 0x000fe20008400000 */
        /* <DEDUP_REMOVED lines=9> */
[----:B-1----:R-:W-:Y:S01]  /*12f20*/  F2FP.SATFINITE.E4M3.F32.PACK_AB_MERGE_C R35, RZ, R212, RZ ;  /* 0x000000d4ff23723e */ /* 0x002fe200048070ff */
        /* <DEDUP_REMOVED lines=44> */
[----:B------:R-:W3:Y:S04]  /*131f0*/  LDL.LU R222, [R1+0x18] ;  /* 0x0000180001de7983 */ /* 0x000ee80000300800 */
[----:B------:R0:W-:Y:S01]  /*13200*/  @!P6 STG.E.U8 desc[UR52][R24.64+0x18], R33 ;  /* 0x000018211800e986 */ /* 0x0001e2000c101134 */
[----:B------:R-:W-:-:S02]  /*13210*/  ISETP.LT.OR P6, PT, R44, 0x19, !P2 ;  /* 0x000000192c00780c */ /* 0x000fc400057c1670 */
[----:B-1----:R-:W-:Y:S01]  /*13220*/  F2FP.SATFINITE.E4M3.F32.PACK_AB_MERGE_C R35, RZ, R204, RZ ;  /* 0x000000ccff23723e */ /* 0x002fe200048070ff */
[----:B------:R-:W3:Y:S04]  /*13230*/  LDL.LU R223, [R1+0x14] ;  /* 0x0000140001df7983 */ /* 0x000ee80000300800 */
[----:B------:R-:W-:Y:S01]  /*13240*/  @!P5 STG.E.U8 desc[UR52][R24.64+0x19], R205 ;  /* 0x000019cd1800d986 */ /* 0x000fe2000c101134 */
[C---:B------:R-:W-:Y:S02]  /*13250*/  ISETP.LT.OR P5, PT, R44.reuse, 0x1a, !P2 ;  /* 0x0000001a2c00780c */ /* 0x040fe400057a1670 */
[----:B------:R-:W-:Y:S01]  /*13260*/  F2FP.SATFINITE.E4M3.F32.PACK_AB_MERGE_C R203, RZ, R203, RZ ;  /* 0x000000cbffcb723e */ /* 0x000fe200048070ff */
[----:B------:R-:W3:Y:S01]  /*13270*/  LDL.LU R221, [R1+0x10] ;  /* 0x0000100001dd7983 */ /* 0x000ee20000300800 */
[----:B0-----:R-:W-:Y:S01]  /*13280*/  F2FP.SATFINITE.E4M3.F32.PACK_AB_MERGE_C R33, RZ, R202, RZ ;  /* 0x000000caff21723e */ /* 0x001fe200048070ff */
[----:B------:R-:W-:Y:S01]  /*13290*/  FMUL R5, R5, UR4 ;  /* 0x0000000405057c20 */ /* 0x000fe20008400000 */
[----:B------:R-:W-:Y:S01]  /*132a0*/  F2FP.SATFINITE.E4M3.F32.PACK_AB_MERGE_C R201, RZ, R201, RZ ;  /* 0x000000c9ffc9723e */ /* 0x000fe200048070ff */
[----:B------:R0:W-:Y:S01]  /*132b0*/  @!P6 STG.E.U8 desc[UR52][R26.64+0x18], R35 ;  /* 0x000018231a00e986 */ /* 0x0001e2000c101134 */
[----:B------:R-:W-:Y:S01]  /*132c0*/  ISETP.LT.OR P6, PT, R44, 0x11, !P1 ;  /* 0x000000112c00780c */ /* 0x000fe20004fc1670 */
[----:B------:R-:W-:Y:S01]  /*132d0*/  FMUL R4, R4, UR4 ;  /* 0x0000000404047c20 */ /* 0x000fe20008400000 */
[----:B------:R-:W-:Y:S01]  /*132e0*/  F2FP.SATFINITE.E4M3.F32.PACK_AB_MERGE_C R23, RZ, R23, RZ ;  /* 0x00000017ff17723e */ /* 0x000fe200048070ff */
[----:B------:R-:W-:Y:S01]  /*132f0*/  FMUL R0, R0, UR4 ;  /* 0x0000000400007c20 */ /* 0x000fe20008400000 */
[----:B------:R-:W-:Y:S01]  /*13300*/  F2FP.SATFINITE.E4M3.F32.PACK_AB_MERGE_C R21, RZ, R21, RZ ;  /* 0x00000015ff15723e */ /* 0x000fe200048070ff */
[----:B------:R-:W-:Y:S01]  /*13310*/  @!P5 STG.E.U8 desc[UR52][R26.64+0x19], R203 ;  /* 0x000019cb1a00d986 */ /* 0x000fe2000c101134 */
[----:B------:R-:W-:Y:S01]  /*13320*/  ISETP.LT.OR P5, PT, R44, 0x12, !P1 ;  /* 0x000000122c00780c */ /* 0x000fe20004fa1670 */
[----:B------:R-:W-:Y:S01]  /*13330*/  FMUL R3, R3, UR4 ;  /* 0x0000000403037c20 */ /* 0x000fe20008400000 */
[----:B------:R-:W-:Y:S01]  /*13340*/  F2FP.SATFINITE.E4M3.F32.PACK_AB_MERGE_C R19, RZ, R19, RZ ;  /* 0x00000013ff13723e */ /* 0x000fe200048070ff */
[----:B------:R-:W-:Y:S01]  /*13350*/  FMUL R2, R2, UR4 ;  /* 0x0000000402027c20 */ /* 0x000fe20008400000 */
[----:B------:R-:W-:-:S02]  /*13360*/  F2FP.SATFINITE.E4M3.F32.PACK_AB_MERGE_C R17, RZ, R17, RZ ;  /* 0x00000011ff11723e */ /* 0x000fc400048070ff */
[----:B0-----:R-:W-:Y:S01]  /*13370*/  F2FP.SATFINITE.E4M3.F32.PACK_AB_MERGE_C R35, RZ, R200, RZ ;  /* 0x000000c8ff23723e */ /* 0x001fe200048070ff */
[----:B------:R0:W-:Y:S01]  /*13380*/  @!P6 STG.E.U8 desc[UR52][R28.64+0x10], R33 ;  /* 0x000010211c00e986 */ /* 0x0001e2000c101134 */
[C---:B------:R-:W-:Y:S02]  /*13390*/  ISETP.LT.OR P6, PT, R44.reuse, 0x11, !P0 ;  /* 0x000000112c00780c */ /* 0x040fe400047c1670 */
[----:B------:R-:W-:Y:S02]  /*133a0*/  F2FP.SATFINITE.E4M3.F32.PACK_AB_MERGE_C R15, RZ, R15, RZ ;  /* 0x0000000fff0f723e */ /* 0x000fe400048070ff */
[----:B------:R-:W-:Y:S01]  /*133b0*/  F2FP.SATFINITE.E4M3.F32.PACK_AB_MERGE_C R13, RZ, R13, RZ ;  /* 0x0000000dff0d723e */ /* 0x000fe200048070ff */
[----:B------:R-:W-:Y:S01]  /*133c0*/  @!P5 STG.E.U8 desc[UR52][R28.64+0x11], R201 ;  /* 0x000011c91c00d986 */ /* 0x000fe2000c101134 */
[----:B------:R-:W-:Y:S02]  /*133d0*/  ISETP.LT.OR P5, PT, R44, 0x12, !P0 ;  /* 0x000000122c00780c */ /* 0x000fe400047a1670 */
[----:B------:R-:W-:-:S02]  /*133e0*/  F2FP.SATFINITE.E4M3.F32.PACK_AB_MERGE_C R11, RZ, R11, RZ ;  /* 0x0000000bff0b723e */ /* 0x000fc400048070ff */
[----:B------:R-:W-:Y:S02]  /*133f0*/  F2FP.SATFINITE.E4M3.F32.PACK_AB_MERGE_C R9, RZ, R9, RZ ;  /* 0x00000009ff09723e */ /* 0x000fe400048070ff */
[----:B0-----:R-:W-:Y:S01]  /*13400*/  F2FP.SATFINITE.E4M3.F32.PACK_AB_MERGE_C R33, RZ, R22, RZ ;  /* 0x00000016ff21723e */ /* 0x001fe200048070ff */
[----:B------:R0:W-:Y:S01]  /*13410*/  @!P6 STG.E.U8 desc[UR52][R30.64+0x10], R35 ;  /* 0x000010231e00e986 */ /* 0x0001e2000c101134 */
[C---:B------:R-:W-:Y:S02]  /*13420*/  ISETP.LT.OR P6, PT, R44.reuse, 0x19, !P1 ;  /* 0x000000192c00780c */ /* 0x040fe40004fc1670 */
[----:B------:R-:W-:Y:S02]  /*13430*/  F2FP.SATFINITE.E4M3.F32.PACK_AB_MERGE_C R7, RZ, R7, RZ ;  /* 0x00000007ff07723e */ /* 0x000fe400048070ff */
[----:B------:R-:W-:Y:S01]  /*13440*/  F2FP.SATFINITE.E4M3.F32.PACK_AB_MERGE_C R5, RZ, R5, RZ ;  /* 0x00000005ff05723e */ /* 0x000fe200048070ff */
[----:B------:R1:W-:Y:S01]  /*13450*/  @!P5 STG.E.U8 desc[UR52][R30.64+0x11], R23 ;  /* 0x000011171e00d986 */ /* 0x0003e2000c101134 */
[----:B------:R-:W-:-:S02]  /*13460*/  ISETP.LT.OR P5, PT, R44, 0x1a, !P1 ;  /* 0x0000001a2c00780c */ /* 0x000fc40004fa1670 */
[----:B------:R-:W-:Y:S02]  /*13470*/  F2FP.SATFINITE.E4M3.F32.PACK_AB_MERGE_C R3, RZ, R3, RZ ;  /* 0x00000003ff03723e */ /* 0x000fe400048070ff */
[----:B0-----:R-:W-:-:S03]  /*13480*/  F2FP.SATFINITE.E4M3.F32.PACK_AB_MERGE_C R35, RZ, R20, RZ ;  /* 0x00000014ff23723e */ /* 0x001fc600048070ff */
[----:B------:R-:W-:Y:S01]  /*13490*/  @!P6 STG.E.U8 desc[UR52][R28.64+0x18], R33 ;  /* 0x000018211c00e986 */ /* 0x000fe2000c101134 */
[----:B------:R-:W-:Y:S02]  /*134a0*/  ISETP.LT.OR P6, PT, R44, 0x19, !P0 ;  /* 0x000000192c00780c */ /* 0x000fe400047c1670 */
[----:B-1----:R-:W-:-:S03]  /*134b0*/  F2FP.SATFINITE.E4M3.F32.PACK_AB_MERGE_C R23, RZ, R18, RZ ;  /* 0x00000012ff17723e */ /* 0x002fc600048070ff */
[----:B------:R0:W-:Y:S01]  /*134c0*/  @!P5 STG.E.U8 desc[UR52][R28.64+0x19], R21 ;  /* 0x000019151c00d986 */ /* 0x0001e2000c101134 */
[----:B------:R-:W-:-:S07]  /*134d0*/  ISETP.LT.OR P5, PT, R44, 0x1a, !P0 ;  /* 0x0000001a2c00780c */ /* 0x000fce00047a1670 */
[----:B------:R-:W-:Y:S01]  /*134e0*/  @!P6 STG.E.U8 desc[UR52][R30.64+0x18], R35 ;  /* 0x000018231e00e986 */ /* 0x000fe2000c101134 */
[----:B------:R-:W-:Y:S02]  /*134f0*/  ISETP.LT.OR P6, PT, R44, 0x21, !P3 ;  /* 0x000000212c00780c */ /* 0x000fe40005fc1670 */
[----:B0-----:R-:W-:-:S03]  /*13500*/  F2FP.SATFINITE.E4M3.F32.PACK_AB_MERGE_C R21, RZ, R16, RZ ;  /* 0x00000010ff15723e */ /* 0x001fc600048070ff */
        /* <DEDUP_REMOVED lines=37> */
[----:B------:R1:W-:Y:S01]  /*13760*/  @!P6 STG.E.U8 desc[UR52][R30.64+0x28], R9 ;  /* 0x000028091e00e986 */ /* 0x0003e2000c101134 */
[----:B------:R-:W-:Y:S02]  /*13770*/  ISETP.LT.OR P6, PT, R44, 0x31, !P3 ;  /* 0x000000312c00780c */ /* 0x000fe40005fc1670 */
[----:B0-----:R-:W-:Y:S01]  /*13780*/  F2FP.SATFINITE.E4M3.F32.PACK_AB_MERGE_C R5, RZ, R0, RZ ;  /* 0x00000000ff05723e */ /* 0x001fe200048070ff */
[----:B--2---:R-:W-:Y:S02]  /*13790*/  FMUL R0, R224, UR4 ;  /* 0x00000004e0007c20 */ /* 0x004fe40008400000 */
[----:B------:R0:W-:Y:S01]  /*137a0*/  @!P5 STG.E.U8 desc[UR52][R30.64+0x29], R3 ;  /* 0x000029031e00d986 */ /* 0x0001e2000c101134 */
[----:B------:R-:W-:-:S03]  /*137b0*/  ISETP.LT.OR P5, PT, R44, 0x32, !P3 ;  /* 0x000000322c00780c */ /* 0x000fc60005fa1670 */
[----:B------:R-:W2:Y:S01]  /*137c0*/  LDL.LU R224, [R1+0x1c] ;  /* 0x00001c0001e07983 */ /* 0x000ea20000300800 */
[----:B-1----:R-:W-:Y:S01]  /*137d0*/  F2FP.SATFINITE.E4M3.F32.PACK_AB_MERGE_C R9, RZ, R0, RZ ;  /* 0x00000000ff09723e */ /* 0x002fe200048070ff */
[----:B----4-:R-:W-:Y:S02]  /*137e0*/  FMUL R0, R225, UR4 ;  /* 0x00000004e1007c20 */ /* 0x010fe40008400000 */
[----:B------:R1:W-:Y:S01]  /*137f0*/  @!P6 STG.E.U8 desc[UR52][R24.64+0x30], R7 ;  /* 0x000030071800e986 */ /* 0x0003e2000c101134 */
[----:B------:R-:W-:-:S03]  /*13800*/  ISETP.LT.OR P6, PT, R44, 0x31, !P2 ;  /* 0x000000312c00780c */ /* 0x000fc600057c1670 */
[----:B------:R-:W4:Y:S01]  /*13810*/  LDL.LU R225, [R1+0x20] ;  /* 0x0000200001e17983 */ /* 0x000f220000300800 */
[----:B0-----:R-:W-:Y:S01]  /*13820*/  F2FP.SATFINITE.E4M3.F32.PACK_AB_MERGE_C R3, RZ, R0, RZ ;  /* 0x00000000ff03723e */ /* 0x001fe200048070ff */
[----:B---3--:R-:W-:Y:S02]  /*13830*/  FMUL R0, R226, UR4 ;  /* 0x00000004e2007c20 */ /* 0x008fe40008400000 */
[----:B------:R-:W3:Y:S03]  /*13840*/  LDL.LU R226, [R1+0x24] ;  /* 0x0000240001e27983 */ /* 0x000ee60000300800 */
[----:B-1----:R-:W-:Y:S01]  /*13850*/  F2FP.SATFINITE.E4M3.F32.PACK_AB_MERGE_C R7, RZ, R0, RZ ;  /* 0x00000000ff07723e */ /* 0x002fe200048070ff */
[----:B------:R-:W-:Y:S02]  /*13860*/  FMUL R0, R227, UR4 ;  /* 0x00000004e3007c20 */ /* 0x000fe40008400000 */
[----:B------:R-:W3:Y:S04]  /*13870*/  LDL.LU R227, [R1+0x28] ;  /* 0x0000280001e37983 */ /* 0x000ee80000300800 */
[----:B------:R0:W-:Y:S01]  /*13880*/  @!P5 STG.E.U8 desc[UR52][R24.64+0x31], R5 ;  /* 0x000031051800d986 */ /* 0x0001e2000c101134 */
[----:B------:R-:W-:-:S03]  /*13890*/  ISETP.LT.OR P5, PT, R44, 0x32, !P2 ;  /* 0x000000322c00780c */ /* 0x000fc600057a1670 */
[----:B------:R1:W-:Y:S01]  /*138a0*/  @!P6 STG.E.U8 desc[UR52][R26.64+0x30], R9 ;  /* 0x000030091a00e986 */ /* 0x0003e2000c101134 */
[----:B------:R-:W-:Y:S02]  /*138b0*/  ISETP.LT.OR P6, PT, R44, 0x39, !P3 ;  /* 0x000000392c00780c */ /* 0x000fe40005fc1670 */
[----:B0-----:R-:W-:-:S07]  /*138c0*/  F2FP.SATFINITE.E4M3.F32.PACK_AB_MERGE_C R5, RZ, R0, RZ ;  /* 0x00000000ff05723e */ /* 0x001fce00048070ff */
[----:B------:R0:W-:Y:S01]  /*138d0*/  @!P5 STG.E.U8 desc[UR52][R26.64+0x31], R3 ;  /* 0x000031031a00d986 */ /* 0x0001e2000c101134 */
[----:B------:R-:W-:-:S03]  /*138e0*/  ISETP.LT.OR P5, PT, R44, 0x3a, !P3 ;  /* 0x0000003a2c00780c */ /* 0x000fc60005fa1670 */
[----:B------:R0:W-:Y:S01]  /*138f0*/  @!P6 STG.E.U8 desc[UR52][R24.64+0x38], R7 ;  /* 0x000038071800e986 */ /* 0x0001e2000c101134 */
[----:B------:R-:W-:-:S09]  /*13900*/  ISETP.LT.OR P6, PT, R44, 0x39, !P2 ;  /* 0x000000392c00780c */ /* 0x000fd200057c1670 */
[----:B------:R2:W-:Y:S01]  /*13910*/  @!P5 STG.E.U8 desc[UR52][R24.64+0x39], R5 ;  /* 0x000039051800d986 */ /* 0x0005e2000c101134 */
[----:B------:R-:W-:Y:S01]  /*13920*/  ISETP.LT.OR P5, PT, R44, 0x3a, !P2 ;  /* 0x0000003a2c00780c */ /* 0x000fe200057a1670 */
[----:B------:R-:W-:Y:S02]  /*13930*/  FMUL R0, R221, UR4 ;  /* 0x00000004dd007c20 */ /* 0x000fe40008400000 */
[----:B------:R-:W3:Y:S03]  /*13940*/  LDL.LU R221, [R1+0x2c] ;  /* 0x00002c0001dd7983 */ /* 0x000ee60000300800 */
[----:B-1----:R-:W-:Y:S01]  /*13950*/  F2FP.SATFINITE.E4M3.F32.PACK_AB_MERGE_C R9, RZ, R0, RZ ;  /* 0x00000000ff09723e */ /* 0x002fe200048070ff */
[----:B------:R-:W-:Y:S02]  /*13960*/  FMUL R0, R223, UR4 ;  /* 0x00000004df007c20 */ /* 0x000fe40008400000 */
[----:B------:R-:W3:Y:S03]  /*13970*/  LDL.LU R223, [R1+0x30] ;  /* 0x0000300001df7983 */ /* 0x000ee60000300800 */
[----:B0-----:R-:W-:Y:S01]  /*13980*/  F2FP.SATFINITE.E4M3.F32.PACK_AB_MERGE_C R3, RZ, R0, RZ ;  /* 0x00000000ff03723e */ /* 0x001fe200048070ff */
[----:B------:R-:W-:-:S02]  /*13990*/  FMUL R0, R222, UR4 ;  /* 0x00000004de007c20 */ /* 0x000fc40008400000 */
[----:B------:R-:W3:Y:S03]  /*139a0*/  LDL.LU R222, [R1+0x34] ;  /* 0x0000340001de7983 */ /* 0x000ee60000300800 */
[----:B------:R-:W-:Y:S01]  /*139b0*/  F2FP.SATFINITE.E4M3.F32.PACK_AB_MERGE_C R7, RZ, R0, RZ ;  /* 0x00000000ff07723e */ /* 0x000fe200048070ff */
[----:B------:R0:W-:Y:S04]  /*139c0*/  @!P6 STG.E.U8 desc[UR52][R26.64+0x38], R9 ;  /* 0x000038091a00e986 */ /* 0x0001e8000c101134 */
[----:B------:R1:W-:Y:S01]  /*139d0*/  @!P5 STG.E.U8 desc[UR52][R26.64+0x39], R3 ;  /* 0x000039031a00d986 */ /* 0x0003e2000c101134 */
[----:B--2---:R-:W-:-:S03]  /*139e0*/  FMUL R0, R224, UR4 ;  /* 0x00000004e0007c20 */ /* 0x004fc60008400000 */
[----:B------:R-:W2:Y:S02]  /*139f0*/  LDL.LU R224, [R1+0x38] ;  /* 0x0000380001e07983 */ /* 0x000ea40000300800 */
[----:B------:R-:W-:Y:S01]  /*13a00*/  F2FP.SATFINITE.E4M3.F32.PACK_AB_MERGE_C R5, RZ, R0, RZ ;  /* 0x00000000ff05723e */ /* 0x000fe200048070ff */
[----:B----4-:R-:W-:Y:S02]  /*13a10*/  FMUL R0, R225, UR4 ;  /* 0x00000004e1007c20 */ /* 0x010fe40008400000 */
[----:B------:R-:W4:Y:S03]  /*13a20*/  LDL.LU R225, [R1+0x3c] ;  /* 0x00003c0001e17983 */ /* 0x000f260000300800 */
[----:B0-----:R-:W-:Y:S01]  /*13a30*/  F2FP.SATFINITE.E4M3.F32.PACK_AB_MERGE_C R9, RZ, R0, RZ ;  /* 0x00000000ff09723e */ /* 0x001fe200048070ff */
[----:B---3--:R-:W-:Y:S02]  /*13a40*/  FMUL R0, R226, UR4 ;  /* 0x00000004e2007c20 */ /* 0x008fe40008400000 */
[----:B------:R-:W3:Y:S03]  /*13a50*/  LDL.LU R226, [R1+0x40] ;  /* 0x0000400001e27983 */ /* 0x000ee60000300800 */
[----:B-1----:R-:W-:Y:S01]  /*13a60*/  F2FP.SATFINITE.E4M3.F32.PACK_AB_MERGE_C R3, RZ, R0, RZ ;  /* 0x00000000ff03723e */ /* 0x002fe200048070ff */
[----:B------:R-:W-:-:S02]  /*13a70*/  FMUL R0, R227, UR4 ;  /* 0x00000004e3007c20 */ /* 0x000fc40008400000 */
[----:B------:R-:W3:Y:S01]  /*13a80*/  LDL.LU R227, [R1+0x44] ;  /* 0x0000440001e37983 */ /* 0x000ee20000300800 */
[C---:B------:R-:W-:Y:S02]  /*13a90*/  ISETP.LT.OR P6, PT, R44.reuse, 0x31, !P1 ;  /* 0x000000312c00780c */ /* 0x040fe40004fc1670 */
[----:B------:R-:W-:-:S11]  /*13aa0*/  ISETP.LT.OR P5, PT, R44, 0x32, !P1 ;  /* 0x000000322c00780c */ /* 0x000fd60004fa1670 */
        /* <DEDUP_REMOVED lines=489> */
[C---:B------:R-:W-:Y:S01]  /*15940*/  ISETP.LT.OR P5, PT, R44.reuse, 0x92, !P0 ;  /* 0x000000922c00780c */ /* 0x040fe200047a1670 */
[----:B------:R-:W3:Y:S04]  /*15950*/  LDL.LU R218, [R1+0x1d0] ;  /* 0x0001d00001da7983 */ /* 0x000ee80000300800 */
[----:B------:R-:W3:Y:S04]  /*15960*/  LDL.LU R219, [R1+0x1d4] ;  /* 0x0001d40001db7983 */ /* 0x000ee80000300800 */
        /* <DEDUP_REMOVED lines=11> */
[----:B------:R-:W-:-:S03]  /*15a20*/  FMUL R0, R221, UR4 ;  /* 0x00000004dd007c20 */ /* 0x000fc60008400000 */
[----:B------:R-:W3:Y:S02]  /*15a30*/  LDL.LU R221, [R1+0x1dc] ;  /* 0x0001dc0001dd7983 */ /* 0x000ee40000300800 */
[----:B-1----:R-:W-:Y:S01]  /*15a40*/  F2FP.SATFINITE.E4M3.F32.PACK_AB_MERGE_C R3, RZ, R0, RZ ;  /* 0x00000000ff03723e */ /* 0x002fe200048070ff */
[----:B------:R-:W-:Y:S02]  /*15a50*/  FMUL R0, R223, UR4 ;  /* 0x00000004df007c20 */ /* 0x000fe40008400000 */
[----:B------:R-:W3:Y:S03]  /*15a60*/  LDL.LU R223, [R1+0x1e0] ;  /* 0x0001e00001df7983 */ /* 0x000ee60000300800 */
[----:B0-----:R-:W-:Y:S01]  /*15a70*/  F2FP.SATFINITE.E4M3.F32.PACK_AB_MERGE_C R7, RZ, R0, RZ ;  /* 0x00000000ff07723e */ /* 0x001fe200048070ff */
[----:B------:R-:W-:Y:S01]  /*15a80*/  FMUL R0, R222, UR4 ;  /* 0x00000004de007c20 */ /* 0x000fe20008400000 */
[----:B------:R0:W-:Y:S04]  /*15a90*/  @!P5 STG.E.U8 desc[UR52][R30.64+0x99], R3 ;  /* 0x000099031e00d986 */ /* 0x0001e8000c101134 */
[----:B------:R-:W-:Y:S01]  /*15aa0*/  F2FP.SATFINITE.E4M3.F32.PACK_AB_MERGE_C R5, RZ, R0, RZ ;  /* 0x00000000ff05723e */ /* 0x000fe200048070ff */
[----:B------:R-:W3:Y:S01]  /*15ab0*/  LDL.LU R222, [R1+0x1e4] ;  /* 0x0001e40001de7983 */ /* 0x000ee20000300800 */
[----:B--2---:R-:W-:-:S03]  /*15ac0*/  FMUL R0, R224, UR4 ;  /* 0x00000004e0007c20 */ /* 0x004fc60008400000 */
[----:B------:R-:W2:Y:S02]  /*15ad0*/  LDL.LU R224, [R1+0x1e8] ;  /* 0x0001e80001e07983 */ /* 0x000ea40000300800 */
[----:B------:R-:W-:Y:S01]  /*15ae0*/  F2FP.SATFINITE.E4M3.F32.PACK_AB_MERGE_C R9, RZ, R0, RZ ;  /* 0x00000000ff09723e */ /* 0x000fe200048070ff */
[----:B----4-:R-:W-:Y:S02]  /*15af0*/  FMUL R0, R225, UR4 ;  /* 0x00000004e1007c20 */ /* 0x010fe40008400000 */
[----:B------:R-:W4:Y:S03]  /*15b00*/  LDL.LU R225, [R1+0x1ec] ;  /* 0x0001ec0001e17983 */ /* 0x000f260000300800 */
[----:B0-----:R-:W-:Y:S01]  /*15b10*/  F2FP.SATFINITE.E4M3.F32.PACK_AB_MERGE_C R3, RZ, R0, RZ ;  /* 0x00000000ff03723e */ /* 0x001fe200048070ff */
[----:B---3--:R-:W-:Y:S02]  /*15b20*/  FMUL R0, R226, UR4 ;  /* 0x00000004e2007c20 */ /* 0x008fe40008400000 */
[----:B------:R-:W3:Y:S01]  /*15b30*/  LDL.LU R226, [R1+0x1f0] ;  /* 0x0001f00001e27983 */ /* 0x000ee20000300800 */
[----:B------:R-:W-:-:S03]  /*15b40*/  FMUL R2, R227, UR4 ;  /* 0x00000004e3027c20 */ /* 0x000fc60008400000 */
[----:B------:R-:W3:Y:S01]  /*15b50*/  LDL.LU R227, [R1+0x1f4] ;  /* 0x0001f40001e37983 */ /* 0x000ee20000300800 */
[C---:B------:R-:W-:Y:S02]  /*15b60*/  ISETP.LT.OR P6, PT, R44.reuse, 0xa1, !P3 ;  /* 0x000000a12c00780c */ /* 0x040fe40005fc1670 */
[----:B------:R-:W-:-:S11]  /*15b70*/  ISETP.LT.OR P5, PT, R44, 0xa2, !P3 ;  /* 0x000000a22c00780c */ /* 0x000fd60005fa1670 */
[----:B------:R-:W-:Y:S01]  /*15b80*/  @!P6 STG.E.U8 desc[UR52][R24.64+0xa0], R7 ;  /* 0x0000a0071800e986 */ /* 0x000fe2000c101134 */
[----:B------:R-:W-:-:S03]  /*15b90*/  ISETP.LT.OR P6, PT, R44, 0xa1, !P2 ;  /* 0x000000a12c00780c */ /* 0x000fc600057c1670 */
[----:B------:R0:W-:Y:S01]  /*15ba0*/  @!P5 STG.E.U8 desc[UR52][R24.64+0xa1], R5 ;  /* 0x0000a1051800d986 */ /* 0x0001e2000c101134 */
[----:B------:R-:W-:-:S09]  /*15bb0*/  ISETP.LT.OR P5, PT, R44, 0xa2, !P2 ;  /* 0x000000a22c00780c */ /* 0x000fd200057a1670 */
[----:B------:R1:W-:Y:S01]  /*15bc0*/  @!P6 STG.E.U8 desc[UR52][R26.64+0xa0], R9 ;  /* 0x0000a0091a00e986 */ /* 0x0003e2000c101134 */
[C---:B------:R-:W-:Y:S02]  /*15bd0*/  ISETP.LT.OR P6, PT, R44.reuse, 0xa9, !P3 ;  /* 0x000000a92c00780c */ /* 0x040fe40005fc1670 */
[----:B------:R-:W-:Y:S02]  /*15be0*/  ISETP.LT.OR P3, PT, R44, 0xaa, !P3 ;  /* 0x000000aa2c00780c */ /* 0x000fe40005f61670 */
[----:B0-----:R-:W-:Y:S02]  /*15bf0*/  F2FP.SATFINITE.E4M3.F32.PACK_AB_MERGE_C R5, RZ, R0, RZ ;  /* 0x00000000ff05723e */ /* 0x001fe400048070ff */
[----:B------:R-:W-:Y:S01]  /*15c00*/  F2FP.SATFINITE.E4M3.F32.PACK_AB_MERGE_C R7, RZ, R2, RZ ;  /* 0x00000002ff07723e */ /* 0x000fe200048070ff */
[----:B------:R-:W-:Y:S01]  /*15c10*/  @!P5 STG.E.U8 desc[UR52][R26.64+0xa1], R3 ;  /* 0x0000a1031a00d986 */ /* 0x000fe2000c101134 */
[----:B------:R-:W-:Y:S01]  /*15c20*/  FMUL R0, R218, UR4 ;  /* 0x00000004da007c20 */ /* 0x000fe20008400000 */
[----:B------:R-:W-:-:S02]  /*15c30*/  ISETP.LT.OR P5, PT, R44, 0xa9, !P2 ;  /* 0x000000a92c00780c */ /* 0x000fc400057a1670 */
[C---:B------:R-:W-:Y:S02]  /*15c40*/  ISETP.LT.OR P2, PT, R44.reuse, 0xaa, !P2 ;  /* 0x000000aa2c00780c */ /* 0x040fe40005741670 */
[----:B------:R0:W-:Y:S01]  /*15c50*/  @!P6 STG.E.U8 desc[UR52][R24.64+0xa8], R5 ;  /* 0x0000a8051800e986 */ /* 0x0001e2000c101134 */
[C---:B------:R-:W-:Y:S01]  /*15c60*/  ISETP.LT.OR P6, PT, R44.reuse, 0xa1, !P1 ;  /* 0x000000a12c00780c */ /* 0x040fe20004fc1670 */
[----:B------:R-:W-:Y:S02]  /*15c70*/  FMUL R2, R219, UR4 ;  /* 0x00000004db027c20 */ /* 0x000fe40008400000 */
[----:B------:R0:W-:Y:S01]  /*15c80*/  @!P3 STG.E.U8 desc[UR52][R24.64+0xa9], R7 ;  /* 0x0000a9071800b986 */ /* 0x0001e2000c101134 */
[----:B------:R-:W-:Y:S02]  /*15c90*/  ISETP.LT.OR P3, PT, R44, 0xa2, !P1 ;  /* 0x000000a22c00780c */ /* 0x000fe40004f61670 */
[----:B-1----:R-:W-:Y:S01]  /*15ca0*/  F2FP.SATFINITE.E4M3.F32.PACK_AB_MERGE_C R9, RZ, R0, RZ ;  /* 0x00000000ff09723e */ /* 0x002fe200048070ff */
[----:B------:R-:W-:Y:S01]  /*15cb0*/  FMUL R0, R220, UR4 ;  /* 0x00000004dc007c20 */ /* 0x000fe20008400000 */
[----:B------:R-:W-:-:S04]  /*15cc0*/  F2FP.SATFINITE.E4M3.F32.PACK_AB_MERGE_C R11, RZ, R2, RZ ;  /* 0x00000002ff0b723e */ /* 0x000fc800048070ff */
[----:B0-----:R-:W-:Y:S01]  /*15cd0*/  F2FP.SATFINITE.E4M3.F32.PACK_AB_MERGE_C R5, RZ, R0, RZ ;  /* 0x00000000ff05723e */ /* 0x001fe200048070ff */
[----:B------:R-:W-:Y:S01]  /*15ce0*/  @!P5 STG.E.U8 desc[UR52][R26.64+0xa8], R9 ;  /* 0x0000a8091a00d986 */ /* 0x000fe2000c101134 */
[----:B------:R-:W-:-:S03]  /*15cf0*/  ISETP.LT.OR P5, PT, R44, 0xa1, !P0 ;  /* 0x000000a12c00780c */ /* 0x000fc600047a1670 */
[----:B------:R-:W-:Y:S01]  /*15d00*/  @!P2 STG.E.U8 desc[UR52][R26.64+0xa9], R11 ;  /* 0x0000a90b1a00a986 */ /* 0x000fe2000c101134 */
[----:B------:R-:W-:-:S03]  /*15d10*/  ISETP.LT.OR P2, PT, R44, 0xa9, !P1 ;  /* 0x000000a92c00780c */ /* 0x000fc60004f41670 */
[----:B------:R-:W-:Y:S01]  /*15d20*/  @!P6 STG.E.U8 desc[UR52][R28.64+0xa0], R5 ;  /* 0x0000a0051c00e986 */ /* 0x000fe2000c101134 */
[C---:B------:R-:W-:Y:S02]  /*15d30*/  ISETP.LT.OR P6, PT, R44.reuse, 0xa2, !P0 ;  /* 0x000000a22c00780c */ /* 0x040fe400047c1670 */
[----:B------:R-:W-:Y:S01]  /*15d40*/  ISETP.LT.OR P1, PT, R44, 0xaa, !P1 ;  /* 0x000000aa2c00780c */ /* 0x000fe20004f21670 */
[----:B------:R-:W-:-:S05]  /*15d50*/  FMUL R3, R221, UR4 ;  /* 0x00000004dd037c20 */ /* 0x000fca0008400000 */
[----:B------:R-:W-:Y:S01]  /*15d60*/  F2FP.SATFINITE.E4M3.F32.PACK_AB_MERGE_C R7, RZ, R3, RZ ;  /* 0x00000003ff07723e */ /* 0x000fe200048070ff */
[----:B------:R-:W-:-:S04]  /*15d70*/  FMUL R0, R223, UR4 ;  /* 0x00000004df007c20 */ /* 0x000fc80008400000 */
[----:B------:R0:W-:Y:S01]  /*15d80*/  @!P3 STG.E.U8 desc[UR52][R28.64+0xa1], R7 ;  /* 0x0000a1071c00b986 */ /* 0x0001e2000c101134 */
[C---:B------:R-:W-:Y:S02]  /*15d90*/  ISETP.LT.OR P3, PT, R44.reuse, 0xa9, !P0 ;  /* 0x000000a92c00780c */ /* 0x040fe40004761670 */
[----:B------:R-:W-:Y:S02]  /*15da0*/  F2FP.SATFINITE.E4M3.F32.PACK_AB_MERGE_C R13, RZ, R0, RZ ;  /* 0x00000000ff0d723e */ /* 0x000fe400048070ff */
[----:B------:R-:W-:Y:S01]  /*15db0*/  ISETP.LT.OR P0, PT, R44, 0xaa, !P0 ;  /* 0x000000aa2c00780c */ /* 0x000fe20004701670 */
[----:B------:R-:W-:-:S05]  /*15dc0*/  FMUL R0, R222, UR4 ;  /* 0x00000004de007c20 */ /* 0x000fca0008400000 */
[----:B0-----:R-:W-:Y:S01]  /*15dd0*/  F2FP.SATFINITE.E4M3.F32.PACK_AB_MERGE_C R7, RZ, R0, RZ ;  /* 0x00000000ff07723e */ /* 0x001fe200048070ff */
[----:B------:R0:W-:Y:S04]  /*15de0*/  @!P5 STG.E.U8 desc[UR52][R30.64+0xa0], R13 ;  /* 0x0000a00d1e00d986 */ /* 0x0001e8000c101134 */
[----:B------:R0:W-:Y:S01]  /*15df0*/  @!P6 STG.E.U8 desc[UR52][R30.64+0xa1], R7 ;  /* 0x0000a1071e00e986 */ /* 0x0001e2000c101134 */
[----:B--2---:R-:W-:Y:S01]  /*15e00*/  FMUL R2, R224, UR4 ;  /* 0x00000004e0027c20 */ /* 0x004fe20008400000 */
[----:B----4-:R-:W-:-:S04]  /*15e10*/  FMUL R3, R225, UR4 ;  /* 0x00000004e1037c20 */ /* 0x010fc80008400000 */
[----:B------:R-:W-:Y:S01]  /*15e20*/  F2FP.SATFINITE.E4M3.F32.PACK_AB_MERGE_C R9, RZ, R2, RZ ;  /* 0x00000002ff09723e */ /* 0x000fe200048070ff */
[----:B---3--:R-:W-:Y:S01]  /*15e30*/  FMUL R4, R226, UR4 ;  /* 0x00000004e2047c20 */ /* 0x008fe20008400000 */
[----:B------:R-:W-:Y:S01]  /*15e40*/  F2FP.SATFINITE.E4M3.F32.PACK_AB_MERGE_C R3, RZ, R3, RZ ;  /* 0x00000003ff03723e */ /* 0x000fe200048070ff */
[----:B------:R-:W-:-:S03]  /*15e50*/  FMUL R5, R227, UR4 ;  /* 0x00000004e3057c20 */ /* 0x000fc60008400000 */
[----:B------:R-:W-:Y:S02]  /*15e60*/  F2FP.SATFINITE.E4M3.F32.PACK_AB_MERGE_C R11, RZ, R4, RZ ;  /* 0x00000004ff0b723e */ /* 0x000fe400048070ff */
[----:B------:R-:W-:Y:S01]  /*15e70*/  F2FP.SATFINITE.E4M3.F32.PACK_AB_MERGE_C R5, RZ, R5, RZ ;  /* 0x00000005ff05723e */ /* 0x000fe200048070ff */
[----:B------:R0:W-:Y:S04]  /*15e80*/  @!P2 STG.E.U8 desc[UR52][R28.64+0xa8], R9 ;  /* 0x0000a8091c00a986 */ /* 0x0001e8000c101134 */
[----:B------:R0:W-:Y:S04]  /*15e90*/  @!P1 STG.E.U8 desc[UR52][R28.64+0xa9], R3 ;  /* 0x0000a9031c009986 */ /* 0x0001e8000c101134 */
[----:B------:R0:W-:Y:S04]  /*15ea0*/  @!P3 STG.E.U8 desc[UR52][R30.64+0xa8], R11 ;  /* 0x0000a80b1e00b986 */ /* 0x0001e8000c101134 */
[----:B------:R0:W-:Y:S02]  /*15eb0*/  @!P0 STG.E.U8 desc[UR52][R30.64+0xa9], R5 ;  /* 0x0000a9051e008986 */ /* 0x0001e4000c101134 */
.L_x_386:
[----:B------:R-:W-:Y:S05]  /*15ec0*/  BSYNC B0 ;  /* 0x0000000000007941 */ /* 0x000fea0003800000 */
.L_x_32:
[----:B0-----:R-:W2:Y:S04]  /*15ed0*/  LDL.LU R3, [R1+0x1f8] ;  /* 0x0001f80001037983 */ /* 0x001ea80000300800 */
[----:B-----5:R-:W2:Y:S01]  /*15ee0*/  LDL.LU R2, [R1+0x1fc] ;  /* 0x0001fc0001027983 */ /* 0x020ea20000300800 */
[----:B------:R-:W-:Y:S01]  /*15ef0*/  ULDC UR6, c[0x0][0xc] ;  /* 0x0000030000067ab9 */ /* 0x000fe20000000800 */
[----:B------:R-:W-:Y:S01]  /*15f00*/  ULDC UR7, c[0x0][0x10] ;  /* 0x0000040000077ab9 */ /* 0x000fe20000000800 */
[----:B------:R-:W2:Y:S01]  /*15f10*/  LDC R5, c[0x0][0x14] ;  /* 0x00000500ff057b82 */ /* 0x000ea20000000800 */
[----:B------:R-:W-:Y:S01]  /*15f20*/  UIMAD.WIDE.U32 UR6, UR6, UR7, URZ ;  /* 0x00000007060672a5 */ /* 0x000fe2000f8e003f */
[----:B------:R-:W-:Y:S01]  /*15f30*/  PRMT R0, RZ, 0x7610, R0 ;  /* 0x00007610ff007816 */ /* 0x000fe20000000000 */
[----:B------:R-:W-:-:S04]  /*15f40*/  UMOV UR61, 0xffffffff ;  /* 0xffffffff003d7882 */ /* 0x000fc80000000000 */
[----:B--2---:R-:W-:-:S04]  /*15f50*/  IMAD.WIDE.U32 R2, R5, UR6, R2 ;  /* 0x0000000605027c25 */ /* 0x004fc8000f8e0002 */
[----:B------:R-:W-:Y:S01]  /*15f60*/  IMAD R5, R5, UR7, RZ ;  /* 0x0000000705057c24 */ /* 0x000fe2000f8e02ff */
[----:B------:R-:W-:Y:S01]  /*15f70*/  ULDC.64 UR6, c[0x0][0x650] ;  /* 0x0001940000067ab9 */ /* 0x000fe20000000a00 */
[----:B------:R-:W-:Y:S01]  /*15f80*/  IMAD.MOV.U32 R11, RZ, RZ, R2 ;  /* 0x000000ffff0b7224 */ /* 0x000fe200078e0002 */
[----:B------:R-:W-:Y:S01]  /*15f90*/  ISETP.GE.U32.AND P0, PT, R2, UR6, PT ;  /* 0x0000000602007c0c */ /* 0x000fe2000bf06070 */
[----:B------:R-:W-:Y:S02]  /*15fa0*/  IMAD.IADD R13, R3, 0x1, R5 ;  /* 0x00000001030d7824 */ /* 0x000fe400078e0205 */
[----:B------:R-:W-:-:S03]  /*15fb0*/  IMAD.MOV.U32 R2, RZ, RZ, -0x1 ;  /* 0xffffffffff027424 */ /* 0x000fc600078e00ff */
[----:B------:R0:W-:Y:S01]  /*15fc0*/  STL [R1+0x1f8], R13 ;  /* 0x0001f80d01007387 */ /* 0x0001e20000100800 */
[----:B------:R-:W-:-:S03]  /*15fd0*/  ISETP.GE.U32.AND.EX P0, PT, R13, UR7, PT, P0 ;  /* 0x000000070d007c0c */ /* 0x000fc6000bf06100 */
[----:B------:R0:W-:Y:S04]  /*15fe0*/  STL [R1+0x1fc], R11 ;  /* 0x0001fc0b01007387 */ /* 0x0001e80000100800 */
[----:B------:R0:W-:Y:S06]  /*15ff0*/  STL [R1+0x204], R2 ;  /* 0x0002040201007387 */ /* 0x0001ec0000100800 */
[----:B------:R-:W-:Y:S05]  /*16000*/  @P0 BRA `(.L_x_387) ;  /* 0x0000000400740947 */ /* 0x000fea0003800000 */
[----:B------:R-:W2:Y:S01]  /*16010*/  S2R R8, SR_CTAID.X ;  /* 0x0000000000087919 */ /* 0x000ea20000002500 */
[----:B------:R-:W-:Y:S01]  /*16020*/  ULDC.64 UR12, c[0x0][0x628] ;  /* 0x00018a00000c7ab9 */ /* 0x000fe20000000a00 */
[----:B------:R-:W0:Y:S01]  /*16030*/  LDC R9, c[0x0][0x144] ;  /* 0x00005100ff097b82 */ /* 0x000e220000000800 */
[----:B------:R-:W-:Y:S01]  /*16040*/  ULDC UR6, c[0x0][0x150] ;  /* 0x0000540000067ab9 */ /* 0x000fe20000000800 */
[----:B------:R-:W0:Y:S01]  /*16050*/  S2R R12, SR_CTAID.Y ;  /* 0x00000000000c7919 */ /* 0x000e220000002600 */
[----:B------:R-:W-:Y:S01]  /*16060*/  ISETP.NE.U32.AND P0, PT, RZ, UR12, PT ;  /* 0x0000000cff007c0c */ /* 0x000fe2000bf05070 */
[----:B------:R-:W-:Y:S01]  /*16070*/  ULDC UR15, c[0x0][0x630] ;  /* 0x00018c00000f7ab9 */ /* 0x000fe20000000800 */
[----:B------:R-:W-:Y:S02]  /*16080*/  R2UR UR10, R11 ;  /* 0x000000000b0a72ca */ /* 0x000fe400000e0000 */
[----:B------:R-:W-:Y:S01]  /*16090*/  ISETP.NE.AND.EX P0, PT, RZ, UR13, PT, P0 ;  /* 0x0000000dff007c0c */ /* 0x000fe2000bf05300 */
[----:B------:R-:W0:Y:S01]  /*160a0*/  LDC.64 R6, c[0x0][0x620] ;  /* 0x00018800ff067b82 */ /* 0x000e220000000a00 */
[----:B------:R-:W-:-:S02]  /*160b0*/  R2UR UR11, R13 ;  /* 0x000000000d0b72ca */ /* 0x000fc400000e0000 */
[----:B--2---:R-:W-:-:S05]  /*160c0*/  I2FP.F32.U32 R0, R8 ;  /* 0x0000000800007245 */ /* 0x004fca0000201000 */
[----:B------:R-:W-:-:S06]  /*160d0*/  FMUL R0, R0, UR6 ;  /* 0x0000000600007c20 */ /* 0x000fcc0008400000 */
[----:B------:R-:W2:Y:S01]  /*160e0*/  F2I.U32.TRUNC.NTZ R0, R0 ;  /* 0x0000000000007305 */ /* 0x000ea2000020f000 */
        /* <DEDUP_REMOVED lines=13> */
.L_x_388:
[----:B------:R-:W-:Y:S01]  /*161c0*/  USHF.R.U64 UR61, UR10, UR15, UR11 ;  /* 0x0000000f0a3d7299 */ /* 0x000fe2000800120b */
[----:B------:R-:W5:Y:S01]  /*161d0*/  LDC.64 R20, c[0x0][0x640] ;  /* 0x00019000ff147b82 */ /* 0x000f620000000a00 */
[----:B------:R-:W-:Y:S01]  /*161e0*/  USHF.R.U32.HI UR6, URZ, UR15, UR11 ;  /* 0x0000000f3f067299 */ /* 0x000fe2000801160b */
[----:B--2---:R-:W-:Y:S02]  /*161f0*/  IMAD.MOV R10, RZ, RZ, -R0 ;  /* 0x000000ffff0a7224 */ /* 0x004fe400078e0a00 */
[----:B0-----:R-:W-:Y:S01]  /*16200*/  IMAD.MOV.U32 R2, RZ, RZ, R11 ;  /* 0x000000ffff027224 */ /* 0x001fe200078e000b */
[----:B------:R-:W-:Y:S01]  /*16210*/  IADD3 R5, P0, RZ, -UR61, RZ ;  /* 0x8000003dff057c10 */ /* 0x000fe2000ff1e0ff */
[----:B------:R-:W-:Y:S02]  /*16220*/  IMAD R17, R9, R10, R8 ;  /* 0x0000000a09117224 */ /* 0x000fe400078e0208 */
[----:B------:R-:W0:Y:S02]  /*16230*/  LDC R4, c[0x0][0x618] ;  /* 0x00018600ff047b82 */ /* 0x000e240000000800 */
[----:B------:R-:W-:Y:S01]  /*16240*/  IMAD.X R3, RZ, RZ, ~UR6, P0 ;  /* 0x80000006ff037e24 */ /* 0x000fe200080e06ff */
[----:B------:R-:W-:-:S03]  /*16250*/  ULDC UR6, c[0x0][0x154] ;  /* 0x0000550000067ab9 */ /* 0x000fc60000000800 */
[-C--:B------:R-:W-:Y:S02]  /*16260*/  IMAD R0, R3, R6.reuse, RZ ;  /* 0x0000000603007224 */ /* 0x080fe400078e02ff */
[----:B------:R-:W2:Y:S01]  /*16270*/  LDC R14, c[0x0][0x608] ;  /* 0x00018200ff0e7b82 */ /* 0x000ea20000000800 */
[----:B------:R-:W-:Y:S02]  /*16280*/  IMAD.MOV.U32 R3, RZ, RZ, R13 ;  /* 0x000000ffff037224 */ /* 0x000fe400078e000d */
[----:B------:R-:W-:-:S05]  /*16290*/  IMAD.WIDE.U32 R2, R5, R6, R2 ;  /* 0x0000000605027225 */ /* 0x000fca00078e0002 */
[----:B------:R-:W1:Y:S01]  /*162a0*/  LDC R18, c[0x0][0x658] ;  /* 0x00019600ff127b82 */ /* 0x000e620000000800 */
[----:B------:R-:W-:Y:S01]  /*162b0*/  IMAD R5, R5, R7, R0 ;  /* 0x0000000705057224 */ /* 0x000fe200078e0200 */
[----:B------:R-:W-:Y:S01]  /*162c0*/  I2FP.F32.U32 R0, R12 ;  /* 0x0000000c00007245 */ /* 0x000fe20000201000 */
[----:B------:R-:W-:Y:S01]  /*162d0*/  IMAD.MOV.U32 R7, RZ, RZ, 0x1 ;  /* 0x00000001ff077424 */ /* 0x000fe200078e00ff */
[----:B-----5:R-:W-:Y:S01]  /*162e0*/  ISETP.NE.U32.AND P0, PT, R20, RZ, PT ;  /* 0x000000ff1400720c */ /* 0x020fe20003f05070 */
[----:B------:R-:W-:Y:S02]  /*162f0*/  IMAD.IADD R3, R3, 0x1, R5 ;  /* 0x0000000103037824 */ /* 0x000fe400078e0205 */
[----:B------:R-:W-:Y:S01]  /*16300*/  FMUL R0, R0, UR6 ;  /* 0x0000000600007c20 */ /* 0x000fe20008400000 */
[----:B------:R-:W3:Y:S01]  /*16310*/  LDC R15, c[0x0][0x148] ;  /* 0x00005200ff0f7b82 */ /* 0x000ee20000000800 */
[----:B------:R-:W-:Y:S01]  /*16320*/  ISETP.NE.AND.EX P0, PT, R21, RZ, PT, P0 ;  /* 0x000000ff1500720c */ /* 0x000fe20003f05300 */
[----:B------:R-:W-:Y:S01]  /*16330*/  IMAD.MOV.U32 R5, RZ, RZ, -0x1 ;  /* 0xffffffffff057424 */ /* 0x000fe200078e00ff */
[-CC-:B0-----:R-:W-:Y:S01]  /*16340*/  SHF.R.U64 R10, R2, R4.reuse, R3.reuse ;  /* 0x00000004020a7219 */ /* 0x181fe20000001203 */
[----:B------:R0:W0:Y:S01]  /*16350*/  F2I.U32.TRUNC.NTZ R13, R0 ;  /* 0x00000000000d7305 */ /* 0x000022000020f000 */
[----:B------:R-:W-:-:S03]  /*16360*/  SHF.R.U32.HI R3, RZ, R4, R3 ;  /* 0x00000004ff037219 */ /* 0x000fc60000011603 */
[----:B------:R-:W0:Y:S01]  /*16370*/  LDC R16, c[0x0][0x600] ;  /* 0x00018000ff107b82 */ /* 0x000e220000000800 */
[-CC-:B--2---:R-:W-:Y:S02]  /*16380*/  SHF.R.U64 R8, R10, R14.reuse, R3.reuse ;  /* 0x0000000e0a087219 */ /* 0x184fe40000001203 */
[----:B------:R-:W-:-:S05]  /*16390*/  SHF.R.U32.HI R3, RZ, R14, R3 ;  /* 0x0000000eff037219 */ /* 0x000fca0000011603 */
[----:B------:R-:W2:Y:S01]  /*163a0*/  LDC R22, c[0x0][0x648] ;  /* 0x00019200ff167b82 */ /* 0x000ea20000000800 */
[-CC-:B-1----:R-:W-:Y:S02]  /*163b0*/  SHF.R.U64 R11, R8, R18.reuse, R3.reuse ;  /* 0x00000012080b7219 */ /* 0x182fe40000001203 */
[-C--:B------:R-:W-:Y:S02]  /*163c0*/  SHF.L.U32 R5, R5, R18.reuse, RZ ;  /* 0x0000001205057219 */ /* 0x080fe400000006ff */
[-C--:B------:R-:W-:Y:S01]  /*163d0*/  SHF.R.U32.HI R3, RZ, R18.reuse, R3 ;  /* 0x00000012ff037219 */ /* 0x080fe20000011603 */
[----:B------:R-:W-:Y:S01]  /*163e0*/  IMAD.MOV.U32 R2, RZ, RZ, R11 ;  /* 0x000000ffff027224 */ /* 0x000fe200078e000b */
[----:B------:R-:W-:Y:S01]  /*163f0*/  SHF.L.U32 R42, R7, R18, RZ ;  /* 0x00000012072a7219 */ /* 0x000fe200000006ff */
[----:B------:R-:W1:Y:S01]  /*16400*/  LDC R23, c[0x0][0x638] ;  /* 0x00018e00ff177b82 */ /* 0x000e620000000800 */
[----:B------:R-:W-:-:S07]  /*16410*/  LOP3.LUT R19, RZ, R5, RZ, 0x33, !PT ;  /* 0x00000005ff137212 */ /* 0x000fce00078e33ff */
[----:B------:R-:W0:Y:S01]  /*16420*/  LDC R24, c[0x0][0x610] ;  /* 0x00018400ff187b82 */ /* 0x000e220000000800 */
[----:B------:R-:W-:Y:S05]  /*16430*/  @!P0 BRA `(.L_x_389) ;  /* 0x0000000000288947 */ /* 0x000fea0003800000 */
[----:B0-----:R-:W0:Y:S02]  /*16440*/  LDC R0, c[0x0][0x64c] ;  /* 0x00019300ff007b82 */ /* 0x001e240000000800 */
[----:B0-----:R-:W-:-:S05]  /*16450*/  IADD3 R7, P0, R11, R0, RZ ;  /* 0x000000000b077210 */ /* 0x001fca0007f1e0ff */
        /* <DEDUP_REMOVED lines=8> */
.L_x_389:
[----:B0-2---:R-:W-:Y:S01]  /*164e0*/  SHF.R.U64 R0, R2, R22, R3 ;  /* 0x0000001602007219 */ /* 0x005fe20000001203 */
[----:B------:R-:W-:Y:S01]  /*164f0*/  VIADD R5, R16, 0xffffffff ;  /* 0xffffffff10057836 */ /* 0x000fe20000000000 */
[----:B------:R-:W-:Y:S01]  /*16500*/  LOP3.LUT R3, R8, R19, RZ, 0xc0, !PT ;  /* 0x0000001308037212 */ /* 0x000fe200078ec0ff */
[----:B------:R-:W-:Y:S02]  /*16510*/  IMAD.MOV R13, RZ, RZ, -R13 ;  /* 0x000000ffff0d7224 */ /* 0x000fe400078e0a0d */
[----:B------:R-:W-:Y:S02]  /*16520*/  IMAD.MOV R2, RZ, RZ, -R0 ;  /* 0x000000ffff027224 */ /* 0x000fe400078e0a00 */
[----:B------:R-:W-:Y:S01]  /*16530*/  IMAD R42, R42, R0, R3 ;  /* 0x000000002a2a7224 */ /* 0x000fe200078e0203 */
[----:B------:R-:W-:Y:S01]  /*16540*/  LOP3.LUT R3, R10, R5, RZ, 0xc0, !PT ;  /* 0x000000050a037212 */ /* 0x000fe200078ec0ff */
[----:B---3--:R-:W-:Y:S02]  /*16550*/  @P4 IMAD R17, R15, R13, R12 ;  /* 0x0000000d0f114224 */ /* 0x008fe400078e020c */
[----:B-1----:R-:W-:-:S02]  /*16560*/  IMAD R0, R2, R23, R11 ;  /* 0x0000001702007224 */ /* 0x002fc400078e020b */
[----:B------:R-:W-:Y:S02]  /*16570*/  IMAD.MOV.U32 R2, RZ, RZ, 0x1 ;  /* 0x00000001ff027424 */ /* 0x000fe400078e00ff */
[----:B------:R-:W-:Y:S02]  /*16580*/  IMAD R42, R42, R24, R17 ;  /* 0x000000182a2a7224 */ /* 0x000fe400078e0211 */
[----:B------:R-:W-:Y:S01]  /*16590*/  IMAD R3, R0, R16, R3 ;  /* 0x0000001000037224 */ /* 0x000fe200078e0203 */
[----:B------:R-:W-:-:S04]  /*165a0*/  PRMT R0, R2, 0x7610, R0 ;  /* 0x0000761002007816 */ /* 0x000fc80000000000 */
[----:B------:R-:W-:Y:S02]  /*165b0*/  SEL R2, R3, R42, !P4 ;  /* 0x0000002a03027207 */ /* 0x000fe40006000000 */
[----:B------:R-:W-:-:S03]  /*165c0*/  SEL R42, R42, R3, !P4 ;  /* 0x000000032a2a7207 */ /* 0x000fc60006000000 */
[----:B------:R2:W-:Y:S04]  /*165d0*/  STL [R1+0x204], R2 ;  /* 0x0002040201007387 */ /* 0x0005e80000100800 */
.L_x_387:
[----:B0-2---:R-:W2:Y:S01]  /*165e0*/  LDL.LU R2, [R1+0x200] ;  /* 0x0002000001027983 */ /* 0x005ea20000300800 */
[----:B------:R-:W-:Y:S01]  /*165f0*/  UIADD3 UR59, UR60, UR59, URZ ;  /* 0x0000003b3c3b7290 */ /* 0x000fe2000fffe03f */
[----:B------:R-:W-:Y:S02]  /*16600*/  LOP3.LUT P0, RZ, R0, 0xff, RZ, 0xc0, !PT ;  /* 0x000000ff00ff7812 */ /* 0x000fe4000780c0ff */
[----:B------:R0:W-:Y:S01]  /*16610*/  STL [R1+0x208], R42 ;  /* 0x0002082a01007387 */ /* 0x0001e20000100800 */
[----:B------:R-:W-:Y:S02]  /*16620*/  USHF.R.U32.HI UR6, URZ, 0x4, UR59 ;  /* 0x000000043f067899 */ /* 0x000fe4000801163b */
[----:B------:R-:W-:Y:S02]  /*16630*/  UISETP.GT.U32.AND UP1, UPT, UR59, 0xf, UPT ;  /* 0x0000000f3b00788c */ /* 0x000fe4000bf24070 */
[----:B------:R-:W-:Y:S02]  /*16640*/  ULOP3.LUT UR6, UR6, 0x1, URZ, 0xc0, !UPT ;  /* 0x0000000106067892 */ /* 0x000fe4000f8ec03f */
[----:B------:R-:W-:-:S02]  /*16650*/  UISETP.LT.U32.AND UP1, UPT, UR60, 0x10, UP1 ;  /* 0x000000103c00788c */ /* 0x000fc40008f21070 */
[----:B------:R-:W-:Y:S02]  /*16660*/  UISETP.NE.U32.AND UP0, UPT, UR6, 0x1, UPT ;  /* 0x000000010600788c */ /* 0x000fe4000bf05070 */
[----:B------:R-:W-:Y:S02]  /*16670*/  USEL UR7, URZ, 0x1, !UP1 ;  /* 0x000000013f077887 */ /* 0x000fe4000c800000 */
[----:B------:R-:W-:Y:S02]  /*16680*/  UISETP.GT.U32.AND UP0, UPT, UR60, 0xf, !UP0 ;  /* 0x0000000f3c00788c */ /* 0x000fe4000c704070 */
[----:B------:R-:W-:Y:S02]  /*16690*/  ULOP3.LUT UR59, UR59, 0xf, URZ, 0xc0, !UPT ;  /* 0x0000000f3b3b7892 */ /* 0x000fe4000f8ec03f */
[----:B------:R-:W-:Y:S01]  /*166a0*/  USEL UR6, URZ, 0x1, !UP0 ;  /* 0x000000013f067887 */ /* 0x000fe2000c000000 */
[----:B--2---:R-:W-:-:S13]  /*166b0*/  R2UR UR8, R2 ;  /* 0x00000000020872ca */ /* 0x004fda00000e0000 */
[----:B------:R-:W-:-:S06]  /*166c0*/  ULOP3.LUT UR8, UR6, UR8, UR7, 0x96, !UPT ;  /* 0x0000000806087292 */ /* 0x000fcc000f8e9607 */
[----:B------:R-:W-:-:S05]  /*166d0*/  IMAD.U32 R0, RZ, RZ, UR8 ;  /* 0x00000008ff007e24 */ /* 0x000fca000f8e00ff */
[----:B------:R0:W-:Y:S01]  /*166e0*/  STL [R1+0x200], R0 ;  /* 0x0002000001007387 */ /* 0x0001e20000100800 */
[----:B------:R-:W-:Y:S05]  /*166f0*/  @P0 BRA `(.L_x_390) ;  /* 0xfffffea800c00947 */ /* 0x000fea000383ffff */
[----:B------:R-:W-:Y:S05]  /*16700*/  EXIT ;  /* 0x000000000000794d */ /* 0x000fea0003800000 */
.L_x_4:
[----:B------:R-:W2:Y:S01]  /*16710*/  LDL R15, [R1+0x1fc] ;  /* 0x0001fc00010f7983 */ /* 0x000ea20000100800 */
[----:B------:R-:W-:-:S03]  /*16720*/  ULDC.64 UR4, c[0x0][0x650] ;  /* 0x0001940000047ab9 */ /* 0x000fc60000000a00 */
[----:B------:R-:W3:Y:S01]  /*16730*/  LDL R18, [R1+0x1f8] ;  /* 0x0001f80001127983 */ /* 0x000ee20000100800 */
[----:B------:R-:W-:Y:S01]  /*16740*/  PRMT R0, RZ, 0x7610, R0 ;  /* 0x00007610ff007816 */ /* 0x000fe20000000000 */
[----:B------:R-:W-:Y:S02]  /*16750*/  IMAD.MOV.U32 R4, RZ, RZ, -0x1 ;  /* 0xffffffffff047424 */ /* 0x000fe400078e00ff */
[----:B------:R-:W-:Y:S02]  /*16760*/  IMAD.MOV.U32 R5, RZ, RZ, -0x1 ;  /* 0xffffffffff057424 */ /* 0x000fe400078e00ff */
[----:B------:R-:W-:Y:S01]  /*16770*/  IMAD.MOV.U32 R6, RZ, RZ, -0x1 ;  /* 0xffffffffff067424 */ /* 0x000fe200078e00ff */
[----:B--2---:R-:W-:-:S04]  /*16780*/  ISETP.GE.U32.AND P0, PT, R15, UR4, PT ;  /* 0x000000040f007c0c */ /* 0x004fc8000bf06070 */
[----:B---3--:R-:W-:-:S13]  /*16790*/  ISETP.GE.U32.AND.EX P0, PT, R18, UR5, PT, P0 ;  /* 0x0000000512007c0c */ /* 0x008fda000bf06100 */
[----:B------:R-:W-:Y:S05]  /*167a0*/  @P0 BRA `(.L_x_391) ;  /* 0x0000000400640947 */ /* 0x000fea0003800000 */
[----:B------:R-:W0:Y:S01]  /*167b0*/  LDC.64 R12, c[0x0][0x628] ;  /* 0x00018a00ff0c7b82 */ /* 0x000e220000000a00 */
[----:B------:R-:W-:Y:S02]  /*167c0*/  IMAD.MOV.U32 R8, RZ, RZ, R15 ;  /* 0x000000ffff087224 */ /* 0x000fe400078e000f */
[----:B------:R-:W-:-:S05]  /*167d0*/  IMAD.MOV.U32 R9, RZ, RZ, R18 ;  /* 0x000000ffff097224 */ /* 0x000fca00078e0012 */
[----:B------:R-:W1:Y:S08]  /*167e0*/  LDC R14, c[0x0][0x630] ;  /* 0x00018c00ff0e7b82 */ /* 0x000e700000000800 */
[----:B------:R-:W2:Y:S01]  /*167f0*/  LDC.64 R16, c[0x0][0x620] ;  /* 0x00018800ff107b82 */ /* 0x000ea20000000a00 */
[----:B0-----:R-:W-:-:S04]  /*16800*/  ISETP.NE.U32.AND P0, PT, R12, RZ, PT ;  /* 0x000000ff0c00720c */ /* 0x001fc80003f05070 */
[----:B------:R-:W-:-:S13]  /*16810*/  ISETP.NE.AND.EX P0, PT, R13, RZ, PT, P0 ;  /* 0x000000ff0d00720c */ /* 0x000fda0003f05300 */
[----:B-12---:R-:W-:Y:S05]  /*16820*/  @!P0 BRA `(.L_x_392) ;  /* 0x0000000000288947 */ /* 0x006fea0003800000 */
[----:B------:R-:W0:Y:S02]  /*16830*/  LDC R0, c[0x0][0x634] ;  /* 0x00018d00ff007b82 */ /* 0x000e240000000800 */
        /* <DEDUP_REMOVED lines=9> */
.L_x_392:
[-CC-:B------:R-:W-:Y:S01]  /*168d0*/  SHF.R.U64 R11, R8, R14.reuse, R9.reuse ;  /* 0x0000000e080b7219 */ /* 0x180fe20000001209 */
[----:B------:R-:W0:Y:S01]  /*168e0*/  LDC R6, c[0x0][0x618] ;  /* 0x00018600ff067b82 */ /* 0x000e220000000800 */
[----:B------:R-:W-:Y:S01]  /*168f0*/  SHF.R.U32.HI R0, RZ, R14, R9 ;  /* 0x0000000eff007219 */ /* 0x000fe20000011609 */
[----:B------:R-:W-:Y:S01]  /*16900*/  ULDC UR4, c[0x0][0x150] ;  /* 0x0000540000047ab9 */ /* 0x000fe20000000800 */
[----:B------:R-:W-:Y:S01]  /*16910*/  IADD3 R3, P0, RZ, -R11, RZ ;  /* 0x8000000bff037210 */ /* 0x000fe20007f1e0ff */
[----:B------:R-:W-:Y:S01]  /*16920*/  IMAD.MOV.U32 R4, RZ, RZ, R15 ;  /* 0x000000ffff047224 */ /* 0x000fe200078e000f */
[----:B------:R-:W-:Y:S01]  /*16930*/  I2FP.F32.U32 R8, R2 ;  /* 0x0000000200087245 */ /* 0x000fe20000201000 */
[----:B------:R-:W-:Y:S02]  /*16940*/  IMAD.MOV.U32 R5, RZ, RZ, R18 ;  /* 0x000000ffff057224 */ /* 0x000fe400078e0012 */
[----:B------:R-:W1:Y:S01]  /*16950*/  LDC.64 R20, c[0x0][0x640] ;  /* 0x00019000ff147b82 */ /* 0x000e620000000a00 */
[----:B------:R-:W-:-:S02]  /*16960*/  IMAD.X R7, RZ, RZ, ~R0, P0 ;  /* 0x000000ffff077224 */ /* 0x000fc400000e0e00 */
[----:B------:R-:W-:Y:S01]  /*16970*/  FMUL R9, R8, UR4 ;  /* 0x0000000408097c20 */ /* 0x000fe20008400000 */
[----:B------:R-:W-:Y:S01]  /*16980*/  IMAD.WIDE.U32 R4, R3, R16, R4 ;  /* 0x0000001003047225 */ /* 0x000fe200078e0004 */
[----:B------:R-:W-:-:S03]  /*16990*/  ULDC UR4, c[0x0][0x154] ;  /* 0x0000550000047ab9 */ /* 0x000fc60000000800 */
[----:B------:R-:W-:Y:S01]  /*169a0*/  IMAD R0, R7, R16, RZ ;  /* 0x0000001007007224 */ /* 0x000fe200078e02ff */
[----:B------:R-:W2:Y:S01]  /*169b0*/  LDC R13, c[0x0][0x144] ;  /* 0x00005100ff0d7b82 */ /* 0x000ea20000000800 */
[----:B------:R-:W3:Y:S02]  /*169c0*/  F2I.U32.TRUNC.NTZ R9, R9 ;  /* 0x0000000900097305 */ /* 0x000ee4000020f000 */
[----:B------:R-:W-:-:S04]  /*169d0*/  IMAD R3, R3, R17, R0 ;  /* 0x0000001103037224 */ /* 0x000fc800078e0200 */
[----:B------:R-:W-:Y:S01]  /*169e0*/  IMAD.IADD R3, R5, 0x1, R3 ;  /* 0x0000000105037824 */ /* 0x000fe200078e0203 */
[----:B------:R-:W4:Y:S04]  /*169f0*/  LDC R12, c[0x0][0x608] ;  /* 0x00018200ff0c7b82 */ /* 0x000f280000000800 */
[----:B0-----:R-:W-:Y:S02]  /*16a00*/  SHF.R.U64 R8, R4, R6, R3 ;  /* 0x0000000604087219 */ /* 0x001fe40000001203 */
[----:B------:R-:W-:Y:S02]  /*16a10*/  I2FP.F32.U32 R4, R10 ;  /* 0x0000000a00047245 */ /* 0x000fe40000201000 */
[----:B------:R-:W0:Y:S01]  /*16a20*/  LDC R7, c[0x0][0x658] ;  /* 0x00019600ff077b82 */ /* 0x000e220000000800 */
[----:B-1----:R-:W-:Y:S01]  /*16a30*/  ISETP.NE.U32.AND P0, PT, R20, RZ, PT ;  /* 0x000000ff1400720c */ /* 0x002fe20003f05070 */
[----:B---3--:R-:W-:Y:S01]  /*16a40*/  IMAD.MOV R0, RZ, RZ, -R9 ;  /* 0x000000ffff007224 */ /* 0x008fe200078e0a09 */
[----:B------:R-:W-:Y:S01]  /*16a50*/  SHF.R.U32.HI R3, RZ, R6, R3 ;  /* 0x00000006ff037219 */ /* 0x000fe20000011603 */
[----:B------:R-:W-:Y:S01]  /*16a60*/  FMUL R4, R4, UR4 ;  /* 0x0000000404047c20 */ /* 0x000fe20008400000 */
[----:B------:R-:W-:Y:S01]  /*16a70*/  ISETP.NE.AND.EX P0, PT, R21, RZ, PT, P0 ;  /* 0x000000ff1500720c */ /* 0x000fe20003f05300 */
[----:B------:R-:W-:-:S02]  /*16a80*/  IMAD.MOV.U32 R6, RZ, RZ, -0x1 ;  /* 0xffffffffff067424 */ /* 0x000fc400078e00ff */
[----:B------:R-:W1:Y:S01]  /*16a90*/  LDC R17, c[0x0][0x148] ;  /* 0x00005200ff117b82 */ /* 0x000e620000000800 */
[----:B--2---:R-:W-:Y:S02]  /*16aa0*/  IMAD R19, R13, R0, R2 ;  /* 0x000000000d137224 */ /* 0x004fe400078e0202 */
[----:B------:R-:W-:-:S05]  /*16ab0*/  IMAD.MOV.U32 R2, RZ, RZ, 0x1 ;  /* 0x00000001ff027424 */ /* 0x000fca00078e00ff */
[----:B------:R-:W2:Y:S01]  /*16ac0*/  LDC R14, c[0x0][0x600] ;  /* 0x00018000ff0e7b82 */ /* 0x000ea20000000800 */
[-CC-:B----4-:R-:W-:Y:S02]  /*16ad0*/  SHF.R.U64 R13, R8, R12.reuse, R3.reuse ;  /* 0x0000000c080d7219 */ /* 0x190fe40000001203 */
[----:B------:R-:W-:Y:S02]  /*16ae0*/  SHF.R.U32.HI R0, RZ, R12, R3 ;  /* 0x0000000cff007219 */ /* 0x000fe40000011603 */
[----:B------:R3:W4:Y:S03]  /*16af0*/  F2I.U32.TRUNC.NTZ R12, R4 ;  /* 0x00000004000c7305 */ /* 0x000726000020f000 */
[----:B------:R-:W1:Y:S01]  /*16b00*/  LDC R16, c[0x0][0x648] ;  /* 0x00019200ff107b82 */ /* 0x000e620000000800 */
[-C--:B0-----:R-:W-:Y:S02]  /*16b10*/  SHF.R.U64 R15, R13, R7.reuse, R0 ;  /* 0x000000070d0f7219 */ /* 0x081fe40000001200 */
[----:B------:R-:W-:-:S02]  /*16b20*/  SHF.L.U32 R6, R6, R7, RZ ;  /* 0x0000000706067219 */ /* 0x000fc400000006ff */
[-C--:B------:R-:W-:Y:S01]  /*16b30*/  SHF.L.U32 R22, R2, R7.reuse, RZ ;  /* 0x0000000702167219 */ /* 0x080fe200000006ff */
[----:B------:R-:W-:Y:S01]  /*16b40*/  IMAD.MOV.U32 R2, RZ, RZ, R15 ;  /* 0x000000ffff027224 */ /* 0x000fe200078e000f */
[----:B------:R-:W-:Y:S01]  /*16b50*/  SHF.R.U32.HI R3, RZ, R7, R0 ;  /* 0x00000007ff037219 */ /* 0x000fe20000011600 */
[----:B------:R-:W0:Y:S01]  /*16b60*/  LDC R18, c[0x0][0x638] ;  /* 0x00018e00ff127b82 */ /* 0x000e220000000800 */
[----:B------:R-:W-:-:S07]  /*16b70*/  LOP3.LUT R24, RZ, R6, RZ, 0x33, !PT ;  /* 0x00000006ff187212 */ /* 0x000fce00078e33ff */
[----:B------:R-:W0:Y:S01]  /*16b80*/  LDC R23, c[0x0][0x610] ;  /* 0x00018400ff177b82 */ /* 0x000e220000000800 */
[----:B---34-:R-:W-:Y:S05]  /*16b90*/  @!P0 BRA `(.L_x_393) ;  /* 0x0000000000288947 */ /* 0x018fea0003800000 */
[----:B------:R-:W3:Y:S02]  /*16ba0*/  LDC R0, c[0x0][0x64c] ;  /* 0x00019300ff007b82 */ /* 0x000ee40000000800 */
[----:B---3--:R-:W-:-:S05]  /*16bb0*/  IADD3 R7, P0, R15, R0, RZ ;  /* 0x000000000f077210 */ /* 0x008fca0007f1e0ff */
        /* <DEDUP_REMOVED lines=8> */
.L_x_393:
[----:B-1----:R-:W-:Y:S01]  /*16c40*/  SHF.R.U64 R3, R2, R16, R3 ;  /* 0x0000001002037219 */ /* 0x002fe20000001203 */
[----:B--2---:R-:W-:Y:S01]  /*16c50*/  VIADD R5, R14, 0xffffffff ;  /* 0xffffffff0e057836 */ /* 0x004fe20000000000 */
[----:B------:R-:W-:Y:S01]  /*16c60*/  LOP3.LUT R0, R13, R24, RZ, 0xc0, !PT ;  /* 0x000000180d007212 */ /* 0x000fe200078ec0ff */
[----:B------:R-:W-:Y:S02]  /*16c70*/  IMAD.MOV R12, RZ, RZ, -R12 ;  /* 0x000000ffff0c7224 */ /* 0x000fe400078e0a0c */
[----:B------:R-:W-:Y:S02]  /*16c80*/  IMAD.MOV R2, RZ, RZ, -R3 ;  /* 0x000000ffff027224 */ /* 0x000fe400078e0a03 */
[----:B------:R-:W-:Y:S01]  /*16c90*/  IMAD R4, R22, R3, R0 ;  /* 0x0000000316047224 */ /* 0x000fe200078e0200 */
[----:B------:R-:W-:Y:S01]  /*16ca0*/  LOP3.LUT R3, R8, R5, RZ, 0xc0, !PT ;  /* 0x0000000508037212 */ /* 0x000fe200078ec0ff */
[----:B------:R-:W-:Y:S02]  /*16cb0*/  @P4 IMAD R19, R17, R12, R10 ;  /* 0x0000000c11134224 */ /* 0x000fe400078e020a */
[----:B0-----:R-:W-:-:S02]  /*16cc0*/  IMAD R0, R2, R18, R15 ;  /* 0x0000001202007224 */ /* 0x001fc400078e020f */
[----:B------:R-:W-:Y:S02]  /*16cd0*/  IMAD R4, R4, R23, R19 ;  /* 0x0000001704047224 */ /* 0x000fe400078e0213 */
[----:B------:R-:W-:Y:S02]  /*16ce0*/  IMAD R3, R0, R14, R3 ;  /* 0x0000000e00037224 */ /* 0x000fe400078e0203 */
[----:B------:R-:W-:Y:S02]  /*16cf0*/  IMAD.MOV.U32 R2, RZ, RZ, 0x1 ;  /* 0x00000001ff027424 */ /* 0x000fe400078e00ff */
[----:B------:R-:W-:Y:S01]  /*16d00*/  IMAD.MOV.U32 R6, RZ, RZ, R11 ;  /* 0x000000ffff067224 */ /* 0x000fe200078e000b */
[----:B------:R-:W-:Y:S02]  /*16d10*/  SEL R5, R3, R4, !P4 ;  /* 0x0000000403057207 */ /* 0x000fe40006000000 */
[----:B------:R-:W-:Y:S02]  /*16d20*/  PRMT R0, R2, 0x7610, R0 ;  /* 0x0000761002007816 */ /* 0x000fe40000000000 */
[----:B------:R-:W-:-:S07]  /*16d30*/  SEL R4, R4, R3, !P4 ;  /* 0x0000000304047207 */ /* 0x000fce0006000000 */
.L_x_391:
[----:B------:R-:W-:-:S08]  /*16d40*/  NOP ;  /* 0x0000000000007918 */ /* 0x000fd00000000000 */
[----:B------:R-:W0:-:S00]  /*16d50*/  USETMAXREG.DEALLOC.CTAPOOL 0x28 ;  /* 0x00000028000079c8 */ /* 0x000e0000080e0500 */
[----:B------:R-:W-:-:S13]  /*16d60*/  ISETP.NE.AND P0, PT, RZ, UR8, PT ;  /* 0x00000008ff007c0c */ /* 0x000fda000bf05270 */
[----:B------:R-:W-:Y:S05]  /*16d70*/  @P0 EXIT ;  /* 0x000000000000094d */ /* 0x000fea0003800000 */
[----:B0-----:R-:W-:Y:S01]  /*16d80*/  LOP3.LUT P0, RZ, R0, 0xff, RZ, 0xc0, !PT ;  /* 0x000000ff00ff7812 */ /* 0x001fe2000780c0ff */
[----:B------:R-:W-:Y:S02]  /*16d90*/  IMAD.MOV.U32 R8, RZ, RZ, 0x1 ;  /* 0x00000001ff087424 */ /* 0x000fe400078e00ff */
[----:B------:R-:W-:-:S10]  /*16da0*/  IMAD.MOV.U32 R0, RZ, RZ, RZ ;  /* 0x000000ffff007224 */ /* 0x000fd400078e00ff */
[----:B------:R-:W-:Y:S05]  /*16db0*/  @!P0 BRA `(.L_x_394) ;  /* 0x0000000c00508947 */ /* 0x000fea0003800000 */
[----:B------:R-:W0:Y:S01]  /*16dc0*/  LDC R0, c[0x0][0x28c] ;  /* 0x0000a300ff007b82 */ /* 0x000e220000000800 */
[----:B------:R-:W1:Y:S01]  /*16dd0*/  S2R R2, SR_TID.X ;  /* 0x0000000000027919 */ /* 0x000e620000002100 */
[----:B------:R-:W-:Y:S01]  /*16de0*/  ULDC UR5, c[0x0][0x658] ;  /* 0x0001960000057ab9 */ /* 0x000fe20000000800 */
[----:B------:R-:W-:Y:S01]  /*16df0*/  UMOV UR7, 0xffffffff ;  /* 0xffffffff00077882 */ /* 0x000fe20000000000 */
[----:B------:R-:W-:Y:S01]  /*16e00*/  ULDC UR6, c[0x0][0xc] ;  /* 0x0000030000067ab9 */ /* 0x000fe20000000800 */
[----:B------:R-:W-:Y:S01]  /*16e10*/  USHF.L.U32 UR9, UR7, UR5, URZ ;  /* 0x0000000507097299 */ /* 0x000fe2000800063f */
[----:B------:R-:W-:Y:S01]  /*16e20*/  BSSY B0, `(.L_x_394) ;  /* 0x00000cd000007945 */ /* 0x000fe20003800000 */
[----:B------:R-:W-:Y:S01]  /*16e30*/  UMOV UR8, 0x1 ;  /* 0x0000000100087882 */ /* 0x000fe20000000000 */
[----:B------:R-:W-:Y:S01]  /*16e40*/  ULDC UR7, c[0x0][0x10] ;  /* 0x0000040000077ab9 */ /* 0x000fe20000000800 */
[----:B------:R-:W-:Y:S01]  /*16e50*/  USHF.L.U32 UR5, UR8, UR5, URZ ;  /* 0x0000000508057299 */ /* 0x000fe2000800063f */
[----:B------:R-:W-:Y:S01]  /*16e60*/  IMAD.MOV.U32 R11, RZ, RZ, 0x1 ;  /* 0x00000001ff0b7424 */ /* 0x000fe200078e00ff */
[----:B------:R-:W-:Y:S01]  /*16e70*/  UIMAD.WIDE.U32 UR6, UR6, UR7, URZ ;  /* 0x00000007060672a5 */ /* 0x000fe2000f8e003f */
[----:B------:R-:W-:Y:S01]  /*16e80*/  IMAD.MOV.U32 R8, RZ, RZ, 0x1 ;  /* 0x00000001ff087424 */ /* 0x000fe200078e00ff */
[----:B------:R-:W-:Y:S01]  /*16e90*/  ULDC UR8, c[0x0][0x14] ;  /* 0x0000050000087ab9 */ /* 0x000fe20000000800 */
[----:B------:R-:W-:Y:S01]  /*16ea0*/  ULDC UR4, c[0x0][0x600] ;  /* 0x0001800000047ab9 */ /* 0x000fe20000000800 */
[----:B------:R-:W-:-:S02]  /*16eb0*/  UIMAD.WIDE.U32 UR20, UR6, UR8, URZ ;  /* 0x00000008061472a5 */ /* 0x000fc4000f8e003f */
[----:B------:R-:W-:Y:S02]  /*16ec0*/  UIMAD UR13, UR7, UR8, URZ ;  /* 0x00000008070d72a4 */ /* 0x000fe4000f8e023f */
[----:B------:R-:W-:Y:S02]  /*16ed0*/  ULOP3.LUT UR24, UR58, 0x2, URZ, 0xfc, !UPT ;  /* 0x000000023a187892 */ /* 0x000fe4000f8efc3f */
[----:B------:R-:W-:Y:S02]  /*16ee0*/  UIADD3 UR4, UR4, -0x1, URZ ;  /* 0xffffffff04047890 */ /* 0x000fe4000fffe03f */
[----:B------:R-:W-:Y:S01]  /*16ef0*/  ULOP3.LUT UR18, URZ, UR9, URZ, 0x33, !UPT ;  /* 0x000000093f127292 */ /* 0x000fe2000f8e333f */
[----:B0-----:R-:W-:Y:S01]  /*16f00*/  VIADD R0, R0, 0x1f ;  /* 0x0000001f00007836 */ /* 0x001fe20000000000 */
[----:B------:R-:W-:Y:S01]  /*16f10*/  UIADD3 UR13, UR21, UR13, URZ ;  /* 0x0000000d150d7290 */ /* 0x000fe2000fffe03f */
[----:B------:R-:W-:-:S03]  /*16f20*/  ULDC.64 UR22, c[0x0][0x198] ;  /* 0x0000660000167ab9 */ /* 0x000fc60000000a00 */
[----:B------:R-:W-:-:S04]  /*16f30*/  SHF.R.S32.HI R3, RZ, 0x1f, R0 ;  /* 0x0000001fff037819 */ /* 0x000fc80000011400 */
[----:B------:R-:W-:Y:S01]  /*16f40*/  LEA.HI R3, R3, R0, RZ, 0x5 ;  /* 0x0000000003037211 */ /* 0x000fe200078f28ff */
[----:B------:R-:W-:Y:S01]  /*16f50*/  IMAD.MOV.U32 R0, RZ, RZ, RZ ;  /* 0x000000ffff007224 */ /* 0x000fe200078e00ff */
[C---:B-1----:R-:W-:Y:S02]  /*16f60*/  LOP3.LUT P3, RZ, R2.reuse, 0x7f, RZ, 0xc0, !PT ;  /* 0x0000007f02ff7812 */ /* 0x042fe4000786c0ff */
[----:B------:R-:W-:Y:S02]  /*16f70*/  SHF.R.S32.HI R13, RZ, 0x5, R3 ;  /* 0x00000005ff0d7819 */ /* 0x000fe40000011403 */
[----:B------:R-:W-:-:S03]  /*16f80*/  LOP3.LUT P0, RZ, R2, 0x1f, RZ, 0xc0, !PT ;  /* 0x0000001f02ff7812 */ /* 0x000fc6000780c0ff */
[----:B------:R-:W-:Y:S01]  /*16f90*/  VIADD R10, R13, 0x1 ;  /* 0x000000010d0a7836 */ /* 0x000fe20000000000 */
[----:B------:R-:W-:-:S13]  /*16fa0*/  PLOP3.LUT P0, PT, P0, P3, PT, 0x8a, 0x0 ;  /* 0x000000000000781c */ /* 0x000fda0000707172 */
.L_x_406:
[----:B------:R-:W-:-:S03]  /*16fb0*/  UMOV UR6, 0xffffffff ;  /* 0xffffffff00067882 */ /* 0x000fc60000000000 */
[----:B------:R-:W-:Y:S05]  /*16fc0*/  BRA.DIV UR6, `(.L_x_395) ;  /* 0x0000001606787947 */ /* 0x000fea000b800000 */
[----:B------:R-:W-:-:S13]  /*16fd0*/  ELECT P1, URZ, PT ;  /* 0x00000000003f782f */ /* 0x000fda0003820000 */
.L_x_429:
[----:B------:R-:W0:Y:S01]  /*16fe0*/  LDC R2, c[0x0][0x28c] ;  /* 0x0000a300ff027b82 */ /* 0x000e220000000800 */
[----:B------:R-:W-:Y:S01]  /*16ff0*/  BSSY B1, `(.L_x_396) ;  /* 0x0000038000017945 */ /* 0x000fe20003800000 */
[----:B0-----:R-:W-:-:S13]  /*17000*/  ISETP.LT.OR P1, PT, R2, 0x1, !P1 ;  /* 0x000000010200780c */ /* 0x001fda0004f21670 */
[----:B------:R-:W-:Y:S05]  /*17010*/  @P1 BRA `(.L_x_397) ;  /* 0x0000000000d41947 */ /* 0x000fea0003800000 */
[----:B------:R-:W-:Y:S02]  /*17020*/  IMAD.SHL.U32 R14, R4, 0x100, RZ ;  /* 0x00000100040e7824 */ /* 0x000fe400078e00ff */
[----:B------:R-:W-:Y:S02]  /*17030*/  IMAD R9, R5, 0xb0, RZ ;  /* 0x000000b005097824 */ /* 0x000fe400078e02ff */
[----:B------:R-:W-:Y:S02]  /*17040*/  IMAD.MOV.U32 R16, RZ, RZ, RZ ;  /* 0x000000ffff107224 */ /* 0x000fe400078e00ff */
[----:B------:R-:W-:Y:S02]  /*17050*/  IMAD.MOV.U32 R2, RZ, RZ, R10 ;  /* 0x000000ffff027224 */ /* 0x000fe400078e000a */
[----:B------:R-:W-:Y:S02]  /*17060*/  IMAD.MOV.U32 R3, RZ, RZ, R8 ;  /* 0x000000ffff037224 */ /* 0x000fe400078e0008 */
[----:B------:R-:W-:-:S07]  /*17070*/  IMAD.MOV.U32 R4, RZ, RZ, R0 ;  /* 0x000000ffff047224 */ /* 0x000fce00078e0000 */
.L_x_401:
[----:B------:R-:W0:Y:S01]  /*17080*/  S2R R12, SR_CgaCtaId ;  /* 0x00000000000c7919 */ /* 0x000e220000008800 */
[----:B------:R-:W-:Y:S01]  /*17090*/  MOV R5, 0x400 ;  /* 0x0000040000057802 */ /* 0x000fe20000000f00 */
[----:B------:R-:W1:Y:S03]  /*170a0*/  @!P3 LDC R7, c[0x0][0x500] ;  /* 0x00014000ff07bb82 */ /* 0x000e660000000800 */
[----:B0-----:R-:W-:Y:S02]  /*170b0*/  LEA R15, R12, R5, 0x18 ;  /* 0x000000050c0f7211 */ /* 0x001fe400078ec0ff */
[----:B------:R-:W-:-:S03]  /*170c0*/  SHF.L.U32 R5, R3, 0x1f, RZ ;  /* 0x0000001f03057819 */ /* 0x000fc600000006ff */
[----:B------:R-:W-:-:S04]  /*170d0*/  IMAD R12, R4, 0x8, R15 ;  /* 0x00000008040c7824 */ /* 0x000fc800078e020f */
[----:B------:R-:W0:Y:S02]  /*170e0*/  SYNCS.PHASECHK.TRANS64.TRYWAIT P1, [R12+URZ+0x80], R5 ;  /* 0x000080050c0075a7 */ /* 0x000e24000802017f */
[----:B01----:R-:W-:Y:S05]  /*170f0*/  @!P1 BRA `(.L_x_398) ;  /* 0x00000014004c9947 */ /* 0x003fea0003800000 */
.L_x_430:
[----:B------:R-:W-:Y:S01]  /*17100*/  UPRMT UR6, UR24, 0x9910, URZ ;  /* 0x0000991018067896 */ /* 0x000fe2000800003f */
[----:B------:R1:W-:Y:S03]  /*17110*/  @!P3 SYNCS.ARRIVE.TRANS64 RZ, [R12+URZ], R7 ;  /* 0x000000070cffb9a7 */ /* 0x0003e6000800003f */
[----:B------:R-:W-:-:S06]  /*17120*/  UISETP.NE.AND UP0, UPT, UR6, 0x2, UPT ;  /* 0x000000020600788c */ /* 0x000fcc000bf05270 */
[----:B------:R-:W-:-:S13]  /*17130*/  PLOP3.LUT P1, PT, PT, PT, UP0, 0x80, 0x0 ;  /* 0x000000000000781c */ /* 0x000fda0003f2f008 */
[----:B-1----:R-:W-:Y:S05]  /*17140*/  @P1 BRA `(.L_x_399) ;  /* 0x0000000000041947 */ /* 0x002fea0003800000 */
[----:B------:R-:W-:Y:S01]  /*17150*/  BPT.TRAP 0x1 ;  /* 0x000000040000795c */ /* 0x000fe20000300000 */
.L_x_399:
[----:B------:R-:W-:Y:S05]  /*17160*/  @P0 BRA `(.L_x_400) ;  /* 0x0000000000040947 */ /* 0x000fea0003800000 */
[----:B------:R-:W-:Y:S01]  /*17170*/  BPT.TRAP 0x1 ;  /* 0x000000040000795c */ /* 0x000fe20000300000 */
.L_x_400:
[--C-:B0-----:R-:W-:Y:S01]  /*17180*/  IMAD R5, R4, 0x2000, R15.reuse ;  /* 0x0000200004057824 */ /* 0x101fe200078e020f */
[----:B------:R-:W-:Y:S01]  /*17190*/  R2UR UR9, R12 ;  /* 0x000000000c0972ca */ /* 0x000fe200000e0000 */
[----:B------:R-:W-:Y:S01]  /*171a0*/  IMAD R15, R4, 0x1600, R15 ;  /* 0x00001600040f7824 */ /* 0x000fe200078e020f */
[----:B------:R-:W-:Y:S01]  /*171b0*/  UIADD3 UR6, UP0, UR22, 0xf0, URZ ;  /* 0x000000f016067890 */ /* 0x000fe2000ff1e03f */
[----:B------:R-:W-:Y:S01]  /*171c0*/  VIADD R2, R2, 0xffffffff ;  /* 0xffffffff02027836 */ /* 0x000fe20000000000 */
[----:B------:R-:W-:Y:S01]  /*171d0*/  R2UR UR7, R5 ;  /* 0x00000000050772ca */ /* 0x000fe200000e0000 */
[----:B------:R-:W-:Y:S01]  /*171e0*/  UIADD3 UR26, UP1, UR22, 0x1f0, URZ ;  /* 0x000001f0161a7890 */ /* 0x000fe2000ff3e03f */
[----:B------:R-:W-:Y:S01]  /*171f0*/  R2UR UR8, R15 ;  /* 0x000000000f0872ca */ /* 0x000fe200000e0000 */
[----:B------:R-:W-:Y:S01]  /*17200*/  VIADD R4, R4, 0x1 ;  /* 0x0000000104047836 */ /* 0x000fe20000000000 */
[----:B------:R-:W-:Y:S01]  /*17210*/  R2UR UR11, R14 ;  /* 0x000000000e0b72ca */ /* 0x000fe200000e0000 */
[----:B------:R-:W-:Y:S01]  /*17220*/  UIADD3.X UR27, URZ, UR23, URZ, UP1, !UPT ;  /* 0x000000173f1b7290 */ /* 0x000fe20008ffe43f */
[----:B------:R-:W-:Y:S01]  /*17230*/  R2UR UR10, R16 ;  /* 0x00000000100a72ca */ /* 0x000fe200000e0000 */
[----:B------:R-:W-:Y:S01]  /*17240*/  UMOV UR14, 0x0 ;  /* 0x00000000000e7882 */ /* 0x000fe20000000000 */
[----:B------:R-:W-:Y:S01]  /*17250*/  R2UR UR12, R6 ;  /* 0x00000000060c72ca */ /* 0x000fe200000e0000 */
[----:B------:R-:W-:Y:S01]  /*17260*/  UMOV UR15, 0x10000000 ;  /* 0x10000000000f7882 */ /* 0x000fe20000000000 */
[----:B------:R-:W-:Y:S01]  /*17270*/  R2UR UR19, R9 ;  /* 0x00000000091372ca */ /* 0x000fe200000e0000 */
[----:B------:R-:W-:Y:S01]  /*17280*/  VIADD R16, R16, 0x20 ;  /* 0x0000002010107836 */ /* 0x000fe20000000000 */
[----:B------:R-:W-:Y:S01]  /*17290*/  ISETP.GT.AND P2, PT, R2, 0x1, PT ;  /* 0x000000010200780c */ /* 0x000fe20003f44270 */
[----:B------:R-:W-:Y:S01]  /*172a0*/  UIADD3 UR16, UR7, 0x200, URZ ;  /* 0x0000020007107890 */ /* 0x000fe2000fffe03f */
[----:B------:R-:W-:Y:S01]  /*172b0*/  ISETP.NE.AND P1, PT, R4, 0x10, PT ;  /* 0x000000100400780c */ /* 0x000fe20003f25270 */
[----:B------:R-:W-:-:S02]  /*172c0*/  UIADD3.X UR7, URZ, UR23, URZ, UP0, !UPT ;  /* 0x000000173f077290 */ /* 0x000fc400087fe43f */
[----:B------:R-:W-:Y:S01]  /*172d0*/  UIADD3 UR17, UR8, 0x20200, URZ ;  /* 0x0002020008117890 */ /* 0x000fe2000fffe03f */
[----:B------:R-:W-:Y:S02]  /*172e0*/  SEL R12, RZ, 0x1, P1 ;  /* 0x00000001ff0c7807 */ /* 0x000fe40000800000 */
[----:B------:R-:W-:Y:S01]  /*172f0*/  UMOV UR8, UR16 ;  /* 0x0000001000087c82 */ /* 0x000fe20008000000 */
[----:B------:R-:W-:Y:S02]  /*17300*/  SEL R4, R4, RZ, P1 ;  /* 0x000000ff04047207 */ /* 0x000fe40000800000 */
[----:B------:R-:W-:Y:S01]  /*17310*/  LOP3.LUT R3, R3, R12, RZ, 0x3c, !PT ;  /* 0x0000000c03037212 */ /* 0x000fe200078e3cff */
[----:B------:R0:W-:Y:S02]  /*17320*/  UTMALDG.3D [UR8], [UR6], desc[UR14] ;  /* 0x00000e08060075b4 */ /* 0x0001e40008011000 */
[----:B0-----:R-:W-:Y:S01]  /*17330*/  UMOV UR8, UR17 ;  /* 0x0000001100087c82 */ /* 0x001fe20008000000 */
[----:B------:R-:W-:-:S02]  /*17340*/  UMOV UR11, UR19 ;  /* 0x00000013000b7c82 */ /* 0x000fc40008000000 */
[----:B------:R0:W-:Y:S02]  /*17350*/  UTMALDG.3D [UR8], [UR26], desc[UR14] ;  /* 0x00000e081a0075b4 */ /* 0x0001e40008011000 */
[----:B0-----:R-:W-:Y:S05]  /*17360*/  @P2 BRA `(.L_x_401) ;  /* 0xfffffffc00442947 */ /* 0x001fea000383ffff */
.L_x_397:
[----:B------:R-:W-:Y:S05]  /*17370*/  BSYNC B1 ;  /* 0x0000000000017941 */ /* 0x000fea0003800000 */
.L_x_396:
[----:B------:R-:W2:Y:S01]  /*17380*/  LDL.LU R18, [R1+0x1f8] ;  /* 0x0001f80001127983 */ /* 0x000ea20000300800 */
[----:B------:R-:W-:Y:S01]  /*17390*/  LOP3.LUT P2, RZ, R11, 0xff, RZ, 0xc0, !PT ;  /* 0x000000ff0bff7812 */ /* 0x000fe2000784c0ff */
[C---:B------:R-:W-:Y:S01]  /*173a0*/  IMAD.IADD R0, R13.reuse, 0x1, R0 ;  /* 0x000000010d007824 */ /* 0x040fe200078e0200 */
[----:B------:R-:W-:Y:S01]  /*173b0*/  ULDC.64 UR6, c[0x0][0x650] ;  /* 0x0001940000067ab9 */ /* 0x000fe20000000a00 */
[----:B------:R-:W3:Y:S01]  /*173c0*/  LDL.LU R17, [R1+0x1fc] ;  /* 0x0001fc0001117983 */ /* 0x000ee20000300800 */
[----:B------:R-:W-:Y:S01]  /*173d0*/  BSSY B1, `(.L_x_402) ;  /* 0x000006f000017945 */ /* 0x000fe20003800000 */
[----:B------:R-:W-:Y:S01]  /*173e0*/  IMAD.MOV.U32 R5, RZ, RZ, -0x1 ;  /* 0xffffffffff057424 */ /* 0x000fe200078e00ff */
[----:B------:R-:W-:Y:S01]  /*173f0*/  ISETP.GT.U32.AND P1, PT, R0, 0xf, PT ;  /* 0x0000000f0000780c */ /* 0x000fe20003f24070 */
[----:B------:R-:W-:Y:S01]  /*17400*/  IMAD.MOV.U32 R6, RZ, RZ, -0x1 ;  /* 0xffffffffff067424 */ /* 0x000fe200078e00ff */
[----:B------:R-:W-:Y:S02]  /*17410*/  SHF.R.U32.HI R2, RZ, 0x4, R0 ;  /* 0x00000004ff027819 */ /* 0x000fe40000011600 */
[----:B------:R-:W-:-:S02]  /*17420*/  ISETP.LT.U32.AND P1, PT, R13, 0x10, P1 ;  /* 0x000000100d00780c */ /* 0x000fc40000f21070 */
[----:B------:R-:W-:Y:S01]  /*17430*/  LOP3.LUT R2, R2, 0x1, RZ, 0xc0, !PT ;  /* 0x0000000102027812 */ /* 0x000fe200078ec0ff */
[----:B------:R-:W0:Y:S01]  /*17440*/  @P2 S2R R4, SR_CgaCtaId ;  /* 0x0000000000042919 */ /* 0x000e220000008800 */
[----:B------:R-:W-:Y:S02]  /*17450*/  @P2 MOV R3, 0x400 ;  /* 0x0000040000032802 */ /* 0x000fe40000000f00 */
[----:B------:R-:W-:Y:S02]  /*17460*/  LOP3.LUT R0, R0, 0xf, RZ, 0xc0, !PT ;  /* 0x0000000f00007812 */ /* 0x000fe400078ec0ff */
[----:B------:R-:W-:Y:S02]  /*17470*/  PRMT R11, RZ, 0x7610, R11 ;  /* 0x00007610ff0b7816 */ /* 0x000fe4000000000b */
[----:B0-----:R-:W-:Y:S01]  /*17480*/  @P2 LEA R3, R4, R3, 0x18 ;  /* 0x0000000304032211 */ /* 0x001fe200078ec0ff */
[----:B------:R-:W-:-:S03]  /*17490*/  IMAD.MOV.U32 R4, RZ, RZ, -0x1 ;  /* 0xffffffffff047424 */ /* 0x000fc600078e00ff */
[----:B------:R0:W-:Y:S01]  /*174a0*/  @P2 SYNCS.ARRIVE.TRANS64.A1T0 RZ, [R3+URZ+0x118], RZ ;  /* 0x000118ff03ff29a7 */ /* 0x0001e2000810003f */
[----:B------:R-:W-:-:S04]  /*174b0*/  ISETP.NE.U32.AND P2, PT, R2, 0x1, PT ;  /* 0x000000010200780c */ /* 0x000fc80003f45070 */
[----:B------:R-:W-:Y:S02]  /*174c0*/  ISETP.GT.U32.AND P2, PT, R13, 0xf, !P2 ;  /* 0x0000000f0d00780c */ /* 0x000fe40005744070 */
[----:B0-----:R-:W-:Y:S02]  /*174d0*/  SEL R3, RZ, 0x1, !P1 ;  /* 0x00000001ff037807 */ /* 0x001fe40004800000 */
[----:B------:R-:W-:-:S04]  /*174e0*/  SEL R2, RZ, 0x1, !P2 ;  /* 0x00000001ff027807 */ /* 0x000fc80005000000 */
[----:B------:R-:W-:Y:S02]  /*174f0*/  LOP3.LUT R8, R2, R8, R3, 0x96, !PT ;  /* 0x0000000802087212 */ /* 0x000fe400078e9603 */
[----:B------:R-:W-:Y:S02]  /*17500*/  PRMT R2, RZ, 0x7610, R2 ;  /* 0x00007610ff027816 */ /* 0x000fe40000000002 */
[----:B---3--:R-:W-:-:S04]  /*17510*/  IADD3 R17, P5, R17, UR20, RZ ;  /* 0x0000001411117c10 */ /* 0x008fc8000ffbe0ff */
[----:B--2---:R-:W-:Y:S01]  /*17520*/  IADD3.X R18, R18, UR13, RZ, P5, !PT ;  /* 0x0000000d12127c10 */ /* 0x004fe2000affe4ff */
[----:B------:R0:W-:Y:S01]  /*17530*/  STL [R1+0x1fc], R17 ;  /* 0x0001fc1101007387 */ /* 0x0001e20000100800 */
[----:B------:R-:W-:-:S03]  /*17540*/  ISETP.GE.U32.AND P5, PT, R17, UR6, PT ;  /* 0x0000000611007c0c */ /* 0x000fc6000bfa6070 */
[----:B------:R0:W-:Y:S01]  /*17550*/  STL [R1+0x1f8], R18 ;  /* 0x0001f81201007387 */ /* 0x0001e20000100800 */
[----:B------:R-:W-:-:S13]  /*17560*/  ISETP.GE.U32.AND.EX P1, PT, R18, UR7, PT, P5 ;  /* 0x0000000712007c0c */ /* 0x000fda000bf26150 */
[----:B0-----:R-:W-:Y:S05]  /*17570*/  @P1 BRA `(.L_x_403) ;  /* 0x0000000400501947 */ /* 0x001fea0003800000 */
[----:B------:R-:W-:Y:S01]  /*17580*/  ULDC.64 UR6, c[0x0][0x628] ;  /* 0x00018a0000067ab9 */ /* 0x000fe20000000a00 */
[----:B------:R-:W0:Y:S01]  /*17590*/  S2R R12, SR_CTAID.X ;  /* 0x00000000000c7919 */ /* 0x000e220000002500 */
[----:B------:R-:W-:Y:S01]  /*175a0*/  ISETP.NE.U32.AND P1, PT, RZ, UR6, PT ;  /* 0x00000006ff007c0c */ /* 0x000fe2000bf25070 */
[----:B------:R-:W-:Y:S01]  /*175b0*/  ULDC UR9, c[0x0][0x630] ;  /* 0x00018c0000097ab9 */ /* 0x000fe20000000800 */
[----:B------:R-:W-:Y:S01]  /*175c0*/  IMAD.MOV.U32 R2, RZ, RZ, R17 ;  /* 0x000000ffff027224 */ /* 0x000fe200078e0011 */
[----:B------:R-:W1:Y:S01]  /*175d0*/  S2R R9, SR_CTAID.Y ;  /* 0x0000000000097919 */ /* 0x000e620000002600 */
[----:B------:R-:W-:Y:S01]  /*175e0*/  ISETP.NE.AND.EX P1, PT, RZ, UR7, PT, P1 ;  /* 0x00000007ff007c0c */ /* 0x000fe2000bf25310 */
[----:B------:R-:W-:-:S12]  /*175f0*/  IMAD.MOV.U32 R3, RZ, RZ, R18 ;  /* 0x000000ffff037224 */ /* 0x000fd800078e0012 */
[----:B------:R-:W-:Y:S05]  /*17600*/  @!P1 BRA `(.L_x_404) ;  /* 0x0000000000289947 */ /* 0x000fea0003800000 */
[----:B------:R-:W-:Y:S02]  /*17610*/  ULDC UR8, c[0x0][0x634] ;  /* 0x00018d0000087ab9 */ /* 0x000fe40000000800 */
[----:B------:R-:W-:-:S05]  /*17620*/  IADD3 R7, P1, R17, UR8, RZ ;  /* 0x0000000811077c10 */ /* 0x000fca000ff3e0ff */
[----:B------:R-:W-:-:S04]  /*17630*/  IMAD.X R15, RZ, RZ, R18, P1 ;  /* 0x000000ffff0f7224 */ /* 0x000fc800008e0612 */
[----:B------:R-:W-:-:S04]  /*17640*/  IMAD.WIDE.U32 R4, R15, UR6, RZ ;  /* 0x000000060f047c25 */ /* 0x000fc8000f8e00ff */
[----:B------:R-:W-:-:S04]  /*17650*/  IMAD.WIDE.U32 R4, P1, R7, UR7, R4 ;  /* 0x0000000707047c25 */ /* 0x000fc8000f820004 */
[----:B------:R-:W-:-:S04]  /*17660*/  IMAD.WIDE.U32 R6, R7, UR6, RZ ;  /* 0x0000000607067c25 */ /* 0x000fc8000f8e00ff */
[----:B------:R-:W-:Y:S01]  /*17670*/  IMAD.X R3, RZ, RZ, RZ, P1 ;  /* 0x000000ffff037224 */ /* 0x000fe200008e06ff */
[----:B------:R-:W-:Y:S01]  /*17680*/  IADD3 RZ, P1, R7, R4, RZ ;  /* 0x0000000407ff7210 */ /* 0x000fe20007f3e0ff */
[----:B------:R-:W-:-:S04]  /*17690*/  IMAD.MOV.U32 R2, RZ, RZ, R5 ;  /* 0x000000ffff027224 */ /* 0x000fc800078e0005 */
[----:B------:R-:W-:-:S08]  /*176a0*/  IMAD.WIDE.U32.X R2, R15, UR7, R2, P1 ;  /* 0x000000070f027c25 */ /* 0x000fd000088e0402 */
.L_x_404:
[--C-:B------:R-:W-:Y:S01]  /*176b0*/  SHF.R.U64 R6, R2, UR9, R3.reuse ;  /* 0x0000000902067c19 */ /* 0x100fe20008001203 */
[----:B------:R-:W-:Y:S01]  /*176c0*/  ULDC.64 UR6, c[0x0][0x620] ;  /* 0x0001880000067ab9 */ /* 0x000fe20000000a00 */
[----:B------:R-:W-:Y:S01]  /*176d0*/  SHF.R.U32.HI R2, RZ, UR9, R3 ;  /* 0x00000009ff027c19 */ /* 0x000fe20008011603 */
[----:B------:R-:W-:Y:S01]  /*176e0*/  IMAD.MOV.U32 R3, RZ, RZ, R18 ;  /* 0x000000ffff037224 */ /* 0x000fe200078e0012 */
[----:B------:R-:W-:Y:S01]  /*176f0*/  IADD3 R5, P1, RZ, -R6, RZ ;  /* 0x80000006ff057210 */ /* 0x000fe20007f3e0ff */
[----:B------:R-:W2:Y:S01]  /*17700*/  LDC R19, c[0x0][0x144] ;  /* 0x00005100ff137b82 */ /* 0x000ea20000000800 */
[----:B0-----:R-:W-:Y:S01]  /*17710*/  I2FP.F32.U32 R7, R12 ;  /* 0x0000000c00077245 */ /* 0x001fe20000201000 */
[----:B------:R-:W-:Y:S01]  /*17720*/  ULDC.64 UR10, c[0x0][0x640] ;  /* 0x00019000000a7ab9 */ /* 0x000fe20000000a00 */
[----:B------:R-:W-:Y:S01]  /*17730*/  ULDC UR8, c[0x0][0x608] ;  /* 0x0001820000087ab9 */ /* 0x000fe20000000800 */
[----:B------:R-:W-:Y:S01]  /*17740*/  IMAD.X R2, RZ, RZ, ~R2, P1 ;  /* 0x000000ffff027224 */ /* 0x000fe200008e0e02 */
[----:B------:R-:W-:-:S03]  /*17750*/  ISETP.NE.U32.AND P1, PT, RZ, UR10, PT ;  /* 0x0000000aff007c0c */ /* 0x000fc6000bf25070 */
[----:B------:R-:W-:Y:S01]  /*17760*/  IMAD R4, R2, UR6, RZ ;  /* 0x0000000602047c24 */ /* 0x000fe2000f8e02ff */
[----:B------:R-:W0:Y:S01]  /*17770*/  LDC R14, c[0x0][0x148] ;  /* 0x00005200ff0e7b82 */ /* 0x000e220000000800 */
[----:B------:R-:W-:Y:S01]  /*17780*/  IMAD.MOV.U32 R2, RZ, RZ, R17 ;  /* 0x000000ffff027224 */ /* 0x000fe200078e0011 */
[----:B------:R-:W-:-:S03]  /*17790*/  ISETP.NE.AND.EX P1, PT, RZ, UR11, PT, P1 ;  /* 0x0000000bff007c0c */ /* 0x000fc6000bf25310 */
[----:B------:R-:W-:Y:S01]  /*177a0*/  IMAD.WIDE.U32 R2, R5, UR6, R2 ;  /* 0x0000000605027c25 */ /* 0x000fe2000f8e0002 */
[----:B------:R-:W-:-:S03]  /*177b0*/  ULDC UR6, c[0x0][0x150] ;  /* 0x0000540000067ab9 */ /* 0x000fc60000000800 */
[----:B------:R-:W-:Y:S02]  /*177c0*/  IMAD R5, R5, UR7, R4 ;  /* 0x0000000705057c24 */ /* 0x000fe4000f8e0204 */
[----:B------:R-:W-:Y:S01]  /*177d0*/  FMUL R4, R7, UR6 ;  /* 0x0000000607047c20 */ /* 0x000fe20008400000 */
[----:B------:R-:W-:Y:S01]  /*177e0*/  ULDC UR6, c[0x0][0x618] ;  /* 0x0001860000067ab9 */ /* 0x000fe20000000800 */
[----:B------:R-:W-:Y:S01]  /*177f0*/  ULDC UR7, c[0x0][0x154] ;  /* 0x0000550000077ab9 */ /* 0x000fe20000000800 */
[----:B------:R-:W-:-:S03]  /*17800*/  IMAD.IADD R3, R3, 0x1, R5 ;  /* 0x0000000103037824 */ /* 0x000fc600078e0205 */
[----:B------:R-:W3:Y:S02]  /*17810*/  F2I.U32.TRUNC.NTZ R4, R4 ;  /* 0x0000000400047305 */ /* 0x000ee4000020f000 */
[----:B------:R-:W-:Y:S02]  /*17820*/  SHF.R.U64 R7, R2, UR6, R3 ;  /* 0x0000000602077c19 */ /* 0x000fe40008001203 */
[----:B-1----:R-:W-:-:S05]  /*17830*/  I2FP.F32.U32 R2, R9 ;  /* 0x0000000900027245 */ /* 0x002fca0000201000 */
[----:B------:R-:W-:Y:S01]  /*17840*/  FMUL R5, R2, UR7 ;  /* 0x0000000702057c20 */ /* 0x000fe20008400000 */
[----:B------:R-:W-:Y:S01]  /*17850*/  SHF.R.U32.HI R2, RZ, UR6, R3 ;  /* 0x00000006ff027c19 */ /* 0x000fe20008011603 */
[----:B------:R-:W-:Y:S02]  /*17860*/  ULDC UR6, c[0x0][0x658] ;  /* 0x0001960000067ab9 */ /* 0x000fe40000000800 */
[----:B------:R1:W4:Y:S01]  /*17870*/  F2I.U32.TRUNC.NTZ R18, R5 ;  /* 0x0000000500127305 */ /* 0x000322000020f000 */
[----:B------:R-:W-:Y:S01]  /*17880*/  SHF.R.U64 R16, R7, UR8, R2 ;  /* 0x0000000807107c19 */ /* 0x000fe20008001202 */
[----:B---3--:R-:W-:Y:S01]  /*17890*/  IMAD.MOV R4, RZ, RZ, -R4 ;  /* 0x000000ffff047224 */ /* 0x008fe200078e0a04 */
[----:B------:R-:W-:-:S03]  /*178a0*/  SHF.R.U32.HI R3, RZ, UR8, R2 ;  /* 0x00000008ff037c19 */ /* 0x000fc60008011602 */
[----:B--2---:R-:W-:Y:S01]  /*178b0*/  IMAD R19, R19, R4, R12 ;  /* 0x0000000413137224 */ /* 0x004fe200078e020c */
[--C-:B------:R-:W-:Y:S02]  /*178c0*/  SHF.R.U64 R15, R16, UR6, R3.reuse ;  /* 0x00000006100f7c19 */ /* 0x100fe40008001203 */
[----:B------:R-:W-:-:S03]  /*178d0*/  SHF.R.U32.HI R17, RZ, UR6, R3 ;  /* 0x00000006ff117c19 */ /* 0x000fc60008011603 */
[----:B------:R-:W-:Y:S02]  /*178e0*/  IMAD.MOV.U32 R2, RZ, RZ, R15 ;  /* 0x000000ffff027224 */ /* 0x000fe400078e000f */
[----:B------:R-:W-:Y:S01]  /*178f0*/  IMAD.MOV.U32 R3, RZ, RZ, R17 ;  /* 0x000000ffff037224 */ /* 0x000fe200078e0011 */
[----:B01--4-:R-:W-:Y:S06]  /*17900*/  @!P1 BRA `(.L_x_405) ;  /* 0x0000000000289947 */ /* 0x013fec0003800000 */
[----:B------:R-:W-:Y:S02]  /*17910*/  ULDC UR6, c[0x0][0x64c] ;  /* 0x0001930000067ab9 */ /* 0x000fe40000000800 */
[----:B------:R-:W-:-:S05]  /*17920*/  IADD3 R3, P1, R15, UR6, RZ ;  /* 0x000000060f037c10 */ /* 0x000fca000ff3e0ff */
[----:B------:R-:W-:-:S04]  /*17930*/  IMAD.X R17, RZ, RZ, R17, P1 ;  /* 0x000000ffff117224 */ /* 0x000fc800008e0611 */
[----:B------:R-:W-:-:S04]  /*17940*/  IMAD.WIDE.U32 R4, R17, UR10, RZ ;  /* 0x0000000a11047c25 */ /* 0x000fc8000f8e00ff */
[----:B------:R-:W-:-:S04]  /*17950*/  IMAD.WIDE.U32 R4, P1, R3, UR11, R4 ;  /* 0x0000000b03047c25 */ /* 0x000fc8000f820004 */
[----:B------:R-:W-:-:S04]  /*17960*/  IMAD.WIDE.U32 R2, R3, UR10, RZ ;  /* 0x0000000a03027c25 */ /* 0x000fc8000f8e00ff */
[----:B------:R-:W-:Y:S01]  /*17970*/  IMAD.MOV.U32 R2, RZ, RZ, R5 ;  /* 0x000000ffff027224 */ /* 0x000fe200078e0005 */
[----:B------:R-:W-:Y:S01]  /*17980*/  IADD3 RZ, P2, R3, R4, RZ ;  /* 0x0000000403ff7210 */ /* 0x000fe20007f5e0ff */
[----:B------:R-:W-:-:S04]  /*17990*/  IMAD.X R3, RZ, RZ, RZ, P1 ;  /* 0x000000ffff037224 */ /* 0x000fc800008e06ff */
[----:B------:R-:W-:-:S08]  /*179a0*/  IMAD.WIDE.U32.X R2, R17, UR11, R2, P2 ;  /* 0x0000000b11027c25 */ /* 0x000fd000090e0402 */
.L_x_405:
[----:B------:R-:W-:Y:S01]  /*179b0*/  ULDC UR6, c[0x0][0x648] ;  /* 0x0001920000067ab9 */ /* 0x000fe20000000800 */
[----:B------:R-:W-:Y:S01]  /*179c0*/  LOP3.LUT R16, R16, UR18, RZ, 0xc0, !PT ;  /* 0x0000001210107c12 */ /* 0x000fe2000f8ec0ff */
[----:B------:R-:W-:Y:S01]  /*179d0*/  IMAD.MOV R18, RZ, RZ, -R18 ;  /* 0x000000ffff127224 */ /* 0x000fe200078e0a12 */
[----:B------:R-:W-:Y:S01]  /*179e0*/  SHF.R.U64 R3, R2, UR6, R3 ;  /* 0x0000000602037c19 */ /* 0x000fe20008001203 */
[----:B------:R-:W-:Y:S01]  /*179f0*/  ULDC UR6, c[0x0][0x638] ;  /* 0x00018e0000067ab9 */ /* 0x000fe20000000800 */
[----:B------:R-:W-:Y:S01]  /*17a00*/  LOP3.LUT R12, R7, UR4, RZ, 0xc0, !PT ;  /* 0x00000004070c7c12 */ /* 0x000fe2000f8ec0ff */
[----:B------:R-:W-:Y:S01]  /*17a10*/  @P4 IMAD R19, R14, R18, R9 ;  /* 0x000000120e134224 */ /* 0x000fe200078e0209 */
[----:B------:R-:W-:Y:S01]  /*17a20*/  ULDC UR7, c[0x0][0x610] ;  /* 0x0001840000077ab9 */ /* 0x000fe20000000800 */
[----:B------:R-:W-:Y:S02]  /*17a30*/  IMAD.MOV R2, RZ, RZ, -R3 ;  /* 0x000000ffff027224 */ /* 0x000fe400078e0a03 */
[----:B------:R-:W-:-:S02]  /*17a40*/  IMAD R4, R3, UR5, R16 ;  /* 0x0000000503047c24 */ /* 0x000fc4000f8e0210 */
[----:B------:R-:W-:Y:S01]  /*17a50*/  IMAD R15, R2, UR6, R15 ;  /* 0x00000006020f7c24 */ /* 0x000fe2000f8e020f */
[----:B------:R-:W-:Y:S01]  /*17a60*/  ULDC UR6, c[0x0][0x600] ;  /* 0x0001800000067ab9 */ /* 0x000fe20000000800 */
[----:B------:R-:W-:Y:S02]  /*17a70*/  IMAD R4, R4, UR7, R19 ;  /* 0x0000000704047c24 */ /* 0x000fe4000f8e0213 */
[----:B------:R-:W-:Y:S02]  /*17a80*/  IMAD R15, R15, UR6, R12 ;  /* 0x000000060f0f7c24 */ /* 0x000fe4000f8e020c */
[----:B------:R-:W-:-:S03]  /*17a90*/  IMAD.MOV.U32 R2, RZ, RZ, 0x1 ;  /* 0x00000001ff027424 */ /* 0x000fc600078e00ff */
[----:B------:R-:W-:Y:S02]  /*17aa0*/  SEL R5, R15, R4, !P4 ;  /* 0x000000040f057207 */ /* 0x000fe40006000000 */
[----:B------:R-:W-:-:S07]  /*17ab0*/  SEL R4, R4, R15, !P4 ;  /* 0x0000000f04047207 */ /* 0x000fce0006000000 */
.L_x_403:
[----:B------:R-:W-:Y:S05]  /*17ac0*/  BSYNC B1 ;  /* 0x0000000000017941 */ /* 0x000fea0003800000 */
.L_x_402:
[----:B------:R-:W-:-:S13]  /*17ad0*/  LOP3.LUT P1, RZ, R2, 0xff, RZ, 0xc0, !PT ;  /* 0x000000ff02ff7812 */ /* 0x000fda000782c0ff */
[----:B------:R-:W-:Y:S05]  /*17ae0*/  @P1 BRA `(.L_x_406) ;  /* 0xfffffff400301947 */ /* 0x000fea000383ffff */
[----:B------:R-:W-:Y:S05]  /*17af0*/  BSYNC B0 ;  /* 0x0000000000007941 */ /* 0x000fea0003800000 */
.L_x_394:
[----:B------:R-:W-:-:S03]  /*17b00*/  UMOV UR6, 0xffffffff ;  /* 0xffffffff00067882 */ /* 0x000fc60000000000 */
[----:B------:R-:W-:Y:S05]  /*17b10*/  BRA.DIV UR6, `(.L_x_407) ;  /* 0x0000000a06d87947 */ /* 0x000fea000b800000 */
[----:B------:R-:W-:-:S13]  /*17b20*/  ELECT P0, URZ, PT ;  /* 0x00000000003f782f */ /* 0x000fda0003800000 */
.L_x_433:
[----:B------:R-:W-:Y:S04]  /*17b30*/  BSSY B0, `(.L_x_408) ;  /* 0x0000098000007945 */ /* 0x000fe80003800000 */
[----:B------:R-:W-:Y:S05]  /*17b40*/  @!P0 BRA `(.L_x_409) ;  /* 0x0000000800588947 */ /* 0x000fea0003800000 */
[----:B------:R-:W-:-:S04]  /*17b50*/  ULOP3.LUT UR6, UR58, 0x2, URZ, 0xfc, !UPT ;  /* 0x000000023a067892 */ /* 0x000fc8000f8efc3f */
[----:B------:R-:W-:-:S06]  /*17b60*/  UISETP.NE.AND UP0, UPT, UR6, 0x3, UPT ;  /* 0x000000030600788c */ /* 0x000fcc000bf05270 */
[----:B------:R-:W-:-:S13]  /*17b70*/  PLOP3.LUT P0, PT, PT, PT, UP0, 0x80, 0x0 ;  /* 0x000000000000781c */ /* 0x000fda0003f0f008 */
[----:B------:R-:W-:Y:S05]  /*17b80*/  @!P0 BRA `(.L_x_410) ;  /* 0x0000000000048947 */ /* 0x000fea0003800000 */
[----:B------:R-:W-:Y:S01]  /*17b90*/  BPT.TRAP 0x1 ;  /* 0x000000040000795c */ /* 0x000fe20000300000 */
.L_x_410:
[----:B------:R-:W0:Y:S01]  /*17ba0*/  S2R R3, SR_CgaCtaId ;  /* 0x0000000000037919 */ /* 0x000e220000008800 */
[----:B------:R-:W-:-:S04]  /*17bb0*/  MOV R2, 0x400 ;  /* 0x0000040000027802 */ /* 0x000fc80000000f00 */
[----:B0-----:R-:W-:Y:S02]  /*17bc0*/  LEA R3, R3, R2, 0x18 ;  /* 0x0000000203037211 */ /* 0x001fe400078ec0ff */
[----:B------:R-:W-:-:S03]  /*17bd0*/  SHF.L.U32 R2, R8, 0x1f, RZ ;  /* 0x0000001f08027819 */ /* 0x000fc600000006ff */
[----:B------:R-:W-:-:S04]  /*17be0*/  VIADD R3, R3, 0x80 ;  /* 0x0000008003037836 */ /* 0x000fc80000000000 */
[C---:B------:R-:W-:Y:S02]  /*17bf0*/  IMAD R7, R0.reuse, 0x8, R3 ;  /* 0x0000000800077824 */ /* 0x040fe400078e0203 */
[----:B------:R-:W-:Y:S02]  /*17c00*/  VIADD R0, R0, 0x1 ;  /* 0x0000000100007836 */ /* 0x000fe40000000000 */
[----:B------:R-:W0:Y:S03]  /*17c10*/  SYNCS.PHASECHK.TRANS64.TRYWAIT P0, [R7+URZ], R2 ;  /* 0x00000002070075a7 */ /* 0x000e26000800017f */
[----:B------:R-:W-:-:S04]  /*17c20*/  ISETP.NE.AND P1, PT, R0, 0x10, PT ;  /* 0x000000100000780c */ /* 0x000fc80003f25270 */
[----:B------:R-:W-:Y:S02]  /*17c30*/  SEL R5, RZ, 0x1, P1 ;  /* 0x00000001ff057807 */ /* 0x000fe40000800000 */
[----:B------:R-:W-:Y:S02]  /*17c40*/  SEL R0, R0, RZ, P1 ;  /* 0x000000ff00007207 */ /* 0x000fe40000800000 */
[----:B------:R-:W-:-:S03]  /*17c50*/  LOP3.LUT R5, R8, R5, RZ, 0x3c, !PT ;  /* 0x0000000508057212 */ /* 0x000fc600078e3cff */
[----:B------:R-:W-:Y:S01]  /*17c60*/  IMAD R9, R0, 0x8, R3 ;  /* 0x0000000800097824 */ /* 0x000fe200078e0203 */
[----:B------:R-:W-:Y:S01]  /*17c70*/  SHF.L.U32 R4, R5, 0x1f, RZ ;  /* 0x0000001f05047819 */ /* 0x000fe200000006ff */
[----:B0-----:R-:W-:Y:S06]  /*17c80*/  @!P0 BRA `(.L_x_411) ;  /* 0x0000000800a08947 */ /* 0x001fec0003800000 */
.L_x_434:
[----:B------:R-:W1:Y:S01]  /*17c90*/  SYNCS.PHASECHK.TRANS64.TRYWAIT P0, [R9+URZ], R4 ;  /* 0x00000004090075a7 */ /* 0x000e62000800017f */
[----:B------:R-:W-:-:S05]  /*17ca0*/  VIADD R0, R0, 0x1 ;  /* 0x0000000100007836 */ /* 0x000fca0000000000 */
[----:B------:R-:W-:-:S04]  /*17cb0*/  ISETP.NE.AND P1, PT, R0, 0x10, PT ;  /* 0x000000100000780c */ /* 0x000fc80003f25270 */
[----:B0-----:R-:W-:Y:S02]  /*17cc0*/  SEL R2, RZ, 0x1, P1 ;  /* 0x00000001ff027807 */ /* 0x001fe40000800000 */
[----:B------:R-:W-:Y:S02]  /*17cd0*/  SEL R0, R0, RZ, P1 ;  /* 0x000000ff00007207 */ /* 0x000fe40000800000 */
[----:B------:R-:W-:-:S03]  /*17ce0*/  LOP3.LUT R7, R5, R2, RZ, 0x3c, !PT ;  /* 0x0000000205077212 */ /* 0x000fc600078e3cff */
[----:B------:R-:W-:Y:S01]  /*17cf0*/  IMAD R6, R0, 0x8, R3 ;  /* 0x0000000800067824 */ /* 0x000fe200078e0203 */
[----:B------:R-:W-:Y:S01]  /*17d00*/  SHF.L.U32 R5, R7, 0x1f, RZ ;  /* 0x0000001f07057819 */ /* 0x000fe200000006ff */
[----:B-1----:R-:W-:Y:S06]  /*17d10*/  @!P0 BRA `(.L_x_412) ;  /* 0x0000000800908947 */ /* 0x002fec0003800000 */
.L_x_435:
[----:B------:R-:W1:Y:S01]  /*17d20*/  SYNCS.PHASECHK.TRANS64.TRYWAIT P0, [R6+URZ], R5 ;  /* 0x00000005060075a7 */ /* 0x000e62000800017f */
[----:B------:R-:W-:-:S05]  /*17d30*/  VIADD R0, R0, 0x1 ;  /* 0x0000000100007836 */ /* 0x000fca0000000000 */
[----:B------:R-:W-:-:S04]  /*17d40*/  ISETP.NE.AND P1, PT, R0, 0x10, PT ;  /* 0x000000100000780c */ /* 0x000fc80003f25270 */
[----:B------:R-:W-:Y:S02]  /*17d50*/  SEL R2, RZ, 0x1, P1 ;  /* 0x00000001ff027807 */ /* 0x000fe40000800000 */
[----:B------:R-:W-:Y:S02]  /*17d60*/  SEL R0, R0, RZ, P1 ;  /* 0x000000ff00007207 */ /* 0x000fe40000800000 */
[----:B------:R-:W-:-:S03]  /*17d70*/  LOP3.LUT R7, R7, R2, RZ, 0x3c, !PT ;  /* 0x0000000207077212 */ /* 0x000fc600078e3cff */
[----:B0-----:R-:W-:Y:S01]  /*17d80*/  IMAD R9, R0, 0x8, R3 ;  /* 0x0000000800097824 */ /* 0x001fe200078e0203 */
[----:B------:R-:W-:Y:S01]  /*17d90*/  SHF.L.U32 R4, R7, 0x1f, RZ ;  /* 0x0000001f07047819 */ /* 0x000fe200000006ff */
[----:B-1----:R-:W-:Y:S06]  /*17da0*/  @!P0 BRA `(.L_x_413) ;  /* 0x0000000800808947 */ /* 0x002fec0003800000 */
.L_x_436:
        /* <DEDUP_REMOVED lines=9> */
.L_x_437:
        /* <DEDUP_REMOVED lines=9> */
.L_x_438:
        /* <DEDUP_REMOVED lines=9> */
.L_x_439:
        /* <DEDUP_REMOVED lines=9> */
.L_x_440:
        /* <DEDUP_REMOVED lines=9> */
.L_x_441:
        /* <DEDUP_REMOVED lines=9> */
.L_x_442:
        /* <DEDUP_REMOVED lines=9> */
.L_x_443:
        /* <DEDUP_REMOVED lines=9> */
.L_x_444:
        /* <DEDUP_REMOVED lines=9> */
.L_x_445:
        /* <DEDUP_REMOVED lines=9> */
.L_x_446:
        /* <DEDUP_REMOVED lines=9> */
.L_x_447:
[----:B------:R-:W1:Y:S01]  /*183e0*/  SYNCS.PHASECHK.TRANS64.TRYWAIT P0, [R6+URZ], R5 ;  /* 0x00000005060075a7 */ /* 0x000e62000800017f */
[----:B------:R-:W-:-:S05]  /*183f0*/  VIADD R0, R0, 0x1 ;  /* 0x0000000100007836 */ /* 0x000fca0000000000 */
[----:B------:R-:W-:-:S04]  /*18400*/  ISETP.NE.AND P1, PT, R0, 0x10, PT ;  /* 0x000000100000780c */ /* 0x000fc80003f25270 */
[----:B------:R-:W-:Y:S02]  /*18410*/  SEL R2, RZ, 0x1, P1 ;  /* 0x00000001ff027807 */ /* 0x000fe40000800000 */
[----:B------:R-:W-:Y:S02]  /*18420*/  SEL R0, R0, RZ, P1 ;  /* 0x000000ff00007207 */ /* 0x000fe40000800000 */
[----:B------:R-:W-:Y:S01]  /*18430*/  LOP3.LUT R2, R7, R2, RZ, 0x3c, !PT ;  /* 0x0000000207027212 */ /* 0x000fe200078e3cff */
[----:B-1----:R-:W-:Y:S06]  /*18440*/  @!P0 BRA `(.L_x_425) ;  /* 0x0000000400c88947 */ /* 0x002fec0003800000 */
.L_x_448:
[----:B------:R-:W-:Y:S01]  /*18450*/  IMAD R3, R0, 0x8, R3 ;  /* 0x0000000800037824 */ /* 0x000fe200078e0203 */
[----:B------:R-:W-:-:S07]  /*18460*/  SHF.L.U32 R0, R2, 0x1f, RZ ;  /* 0x0000001f02007819 */ /* 0x000fce00000006ff */
.L_x_426:
[----:B--2---:R2:W3:Y:S02]  /*18470*/  SYNCS.PHASECHK.TRANS64.TRYWAIT P0, [R3+URZ], R0 ;  /* 0x00000000030075a7 */ /* 0x0044e4000800017f */
[----:B---3--:R-:W-:Y:S05]  /*18480*/  @!P0 NANOSLEEP.SYNCS 0x989680 ;  /* 0x009896800000895d */ /* 0x008fea0003900000 */
[----:B------:R-:W3:Y:S02]  /*18490*/  @!P0 SYNCS.PHASECHK.TRANS64 P0, [R3+URZ], R0 ;  /* 0x00000000030085a7 */ /* 0x000ee4000800007f */
[----:B---3--:R-:W-:Y:S05]  /*184a0*/  @!P0 BRA `(.L_x_426) ;  /* 0xfffffffc00f08947 */ /* 0x008fea000383ffff */
.L_x_409:
[----:B------:R-:W-:Y:S05]  /*184b0*/  BSYNC B0 ;  /* 0x0000000000007941 */ /* 0x000fea0003800000 */
.L_x_408:
[----:B------:R-:W-:Y:S05]  /*184c0*/  EXIT ;  /* 0x000000000000794d */ /* 0x000fea0003800000 */
.L_x_18:
[----:B-1----:R-:W-:-:S04]  /*184d0*/  IMAD.U32 R3, RZ, RZ, UR7 ;  /* 0x00000007ff037e24 */ /* 0x002fc8000f8e00ff */
[----:B------:R1:W4:Y:S03]  /*184e0*/  SYNCS.PHASECHK.TRANS64.TRYWAIT P0, [R3+URZ], R0 ;  /* 0x00000000030075a7 */ /* 0x000326000800017f */
[----:B----4-:R-:W-:Y:S05]  /*184f0*/  @!P0 NANOSLEEP.SYNCS 0x989680 ;  /* 0x009896800000895d */ /* 0x010fea0003900000 */
[----:B------:R-:W4:Y:S02]  /*18500*/  @!P0 SYNCS.PHASECHK.TRANS64 P0, [R3+URZ], R0 ;  /* 0x00000000030085a7 */ /* 0x000f24000800007f */
[----:B----4-:R-:W-:Y:S05]  /*18510*/  @!P0 BRA `(.L_x_18) ;  /* 0xfffffffc00ec8947 */ /* 0x010fea000383ffff */
[----:B------:R-:W-:Y:S05]  /*18520*/  BRA `(.L_x_17) ;  /* 0xfffffe9c009c7947 */ /* 0x000fea000383ffff */
.L_x_24:
[----:B-----5:R1:W-:Y:S02]  /*18530*/  STL [R1+0x20c], R0 ;  /* 0x00020c0001007387 */ /* 0x0203e40000100800 */
[----:B-1----:R-:W-:-:S04]  /*18540*/  IMAD.U32 R0, RZ, RZ, UR10 ;  /* 0x0000000aff007e24 */ /* 0x002fc8000f8e00ff */
[----:B------:R1:W0:Y:S03]  /*18550*/  SYNCS.PHASECHK.TRANS64.TRYWAIT P0, [R0+URZ], R229 ;  /* 0x000000e5000075a7 */ /* 0x000226000800017f */
[----:B0-----:R-:W-:Y:S05]  /*18560*/  @!P0 NANOSLEEP.SYNCS 0x989680 ;  /* 0x009896800000895d */ /* 0x001fea0003900000 */
[----:B------:R1:W0:Y:S02]  /*18570*/  @!P0 SYNCS.PHASECHK.TRANS64 P0, [R0+URZ], R229 ;  /* 0x000000e5000085a7 */ /* 0x000224000800007f */
[----:B-1----:R1:W5:Y:S02]  /*18580*/  LDL.LU R0, [R1+0x20c] ;  /* 0x00020c0001007983 */ /* 0x0023640000300800 */
[----:B01----:R-:W-:Y:S05]  /*18590*/  @!P0 BRA `(.L_x_24) ;  /* 0xfffffffc00e48947 */ /* 0x003fea000383ffff */
[----:B------:R-:W-:Y:S05]  /*185a0*/  BRA `(.L_x_23) ;  /* 0xfffffec000a87947 */ /* 0x000fea000383ffff */
.L_x_395:
[----:B------:R-:W-:Y:S01]  /*185b0*/  BSSY B1, `(.L_x_427) ;  /* 0x0000006000017945 */ /* 0x000fe20003800000 */
[----:B------:R-:W-:-:S07]  /*185c0*/  IMAD.MOV.U32 R2, RZ, RZ, -0x1 ;  /* 0xffffffffff027424 */ /* 0x000fce00078e00ff */
[----:B------:R-:W-:Y:S05]  /*185d0*/  WARPSYNC.COLLECTIVE R2, `(.L_x_428) ;  /* 0x00000000020c7348 */ /* 0x000fea0003c00000 */
[----:B------:R-:W-:Y:S02]  /*185e0*/  ELECT P1, UR62, PT ;  /* 0x00000000003e782f */ /* 0x000fe40003820000 */
[----:B------:R-:W-:Y:S01]  /*185f0*/  MOV R2, UR62 ;  /* 0x0000003e00027c02 */ /* 0x000fe20008000f00 */
[----:B------:R-:W-:Y:S10]  /*18600*/  ENDCOLLECTIVE ;  /* 0x000000000000791b */ /* 0x000ff40003800000 */
.L_x_428:
[----:B------:R-:W-:Y:S05]  /*18610*/  BSYNC B1 ;  /* 0x0000000000017941 */ /* 0x000fea0003800000 */
.L_x_427:
[----:B------:R-:W-:Y:S05]  /*18620*/  BRA `(.L_x_429) ;  /* 0xffffffe8006c7947 */ /* 0x000fea000383ffff */
.L_x_398:
[----:B0-----:R0:W1:Y:S02]  /*18630*/  SYNCS.PHASECHK.TRANS64.TRYWAIT P1, [R12+URZ+0x80], R5 ;  /* 0x000080050c0075a7 */ /* 0x001064000802017f */
[----:B-1----:R-:W-:Y:S05]  /*18640*/  @!P1 NANOSLEEP.SYNCS 0x989680 ;  /* 0x009896800000995d */ /* 0x002fea0003900000 */
[----:B------:R-:W1:Y:S02]  /*18650*/  @!P1 SYNCS.PHASECHK.TRANS64 P1, [R12+URZ+0x80], R5 ;  /* 0x000080050c0095a7 */ /* 0x000e64000802007f */
[----:B-1----:R-:W-:Y:S05]  /*18660*/  @!P1 BRA `(.L_x_398) ;  /* 0xfffffffc00f09947 */ /* 0x002fea000383ffff */
[----:B------:R-:W-:Y:S05]  /*18670*/  BRA `(.L_x_430) ;  /* 0xffffffe800a07947 */ /* 0x000fea000383ffff */
.L_x_407:
[----:B------:R-:W-:Y:S01]  /*18680*/  BSSY B0, `(.L_x_431) ;  /* 0x0000006000007945 */ /* 0x000fe20003800000 */
[----:B------:R-:W-:-:S07]  /*18690*/  IMAD.MOV.U32 R2, RZ, RZ, -0x1 ;  /* 0xffffffffff027424 */ /* 0x000fce00078e00ff */
[----:B------:R-:W-:Y:S05]  /*186a0*/  WARPSYNC.COLLECTIVE R2, `(.L_x_432) ;  /* 0x00000000020c7348 */ /* 0x000fea0003c00000 */
[----:B------:R-:W-:Y:S02]  /*186b0*/  ELECT P1, UR62, PT ;  /* 0x00000000003e782f */ /* 0x000fe40003820000 */
[----:B------:R-:W-:Y:S01]  /*186c0*/  MOV R2, UR62 ;  /* 0x0000003e00027c02 */ /* 0x000fe20008000f00 */
[----:B------:R-:W-:Y:S10]  /*186d0*/  ENDCOLLECTIVE ;  /* 0x000000000000791b */ /* 0x000ff40003800000 */
.L_x_432:
[----:B------:R-:W-:Y:S05]  /*186e0*/  BSYNC B0 ;  /* 0x0000000000007941 */ /* 0x000fea0003800000 */
.L_x_431:
[----:B------:R-:W-:Y:S01]  /*186f0*/  PLOP3.LUT P0, PT, P1, PT, PT, 0x80, 0x0 ;  /* 0x000000000000781c */ /* 0x000fe20000f0f070 */
[----:B------:R-:W-:-:S12]  /*18700*/  BRA `(.L_x_433) ;  /* 0xfffffff400087947 */ /* 0x000fd8000383ffff */
.L_x_411:
[----:B0-----:R0:W1:Y:S02]  /*18710*/  SYNCS.PHASECHK.TRANS64.TRYWAIT P0, [R7+URZ], R2 ;  /* 0x00000002070075a7 */ /* 0x001064000800017f */
[----:B-1----:R-:W-:Y:S05]  /*18720*/  @!P0 NANOSLEEP.SYNCS 0x989680 ;  /* 0x009896800000895d */ /* 0x002fea0003900000 */
[----:B------:R-:W1:Y:S02]  /*18730*/  @!P0 SYNCS.PHASECHK.TRANS64 P0, [R7+URZ], R2 ;  /* 0x00000002070085a7 */ /* 0x000e64000800007f */
[----:B-1----:R-:W-:Y:S05]  /*18740*/  @!P0 BRA `(.L_x_411) ;  /* 0xfffffffc00f08947 */ /* 0x002fea000383ffff */
[----:B------:R-:W-:Y:S05]  /*18750*/  BRA `(.L_x_434) ;  /* 0xfffffff4004c7947 */ /* 0x000fea000383ffff */
.L_x_412:
[----:B0-----:R0:W1:Y:S02]  /*18760*/  SYNCS.PHASECHK.TRANS64.TRYWAIT P0, [R9+URZ], R4 ;  /* 0x00000004090075a7 */ /* 0x001064000800017f */
[----:B-1----:R-:W-:Y:S05]  /*18770*/  @!P0 NANOSLEEP.SYNCS 0x989680 ;  /* 0x009896800000895d */ /* 0x002fea0003900000 */
[----:B------:R-:W1:Y:S02]  /*18780*/  @!P0 SYNCS.PHASECHK.TRANS64 P0, [R9+URZ], R4 ;  /* 0x00000004090085a7 */ /* 0x000e64000800007f */
[----:B-1----:R-:W-:Y:S05]  /*18790*/  @!P0 BRA `(.L_x_412) ;  /* 0xfffffffc00f08947 */ /* 0x002fea000383ffff */
[----:B------:R-:W-:Y:S05]  /*187a0*/  BRA `(.L_x_435) ;  /* 0xfffffff4005c7947 */ /* 0x000fea000383ffff */
.L_x_413:
[----:B0-----:R0:W1:Y:S02]  /*187b0*/  SYNCS.PHASECHK.TRANS64.TRYWAIT P0, [R6+URZ], R5 ;  /* 0x00000005060075a7 */ /* 0x001064000800017f */
[----:B-1----:R-:W-:Y:S05]  /*187c0*/  @!P0 NANOSLEEP.SYNCS 0x989680 ;  /* 0x009896800000895d */ /* 0x002fea0003900000 */
[----:B------:R-:W1:Y:S02]  /*187d0*/  @!P0 SYNCS.PHASECHK.TRANS64 P0, [R6+URZ], R5 ;  /* 0x00000005060085a7 */ /* 0x000e64000800007f */
[----:B-1----:R-:W-:Y:S05]  /*187e0*/  @!P0 BRA `(.L_x_413) ;  /* 0xfffffffc00f08947 */ /* 0x002fea000383ffff */
[----:B------:R-:W-:Y:S05]  /*187f0*/  BRA `(.L_x_436) ;  /* 0xfffffff4006c7947 */ /* 0x000fea000383ffff */
.L_x_414:
[----:B0-----:R0:W1:Y:S02]  /*18800*/  SYNCS.PHASECHK.TRANS64.TRYWAIT P0, [R9+URZ], R4 ;  /* 0x00000004090075a7 */ /* 0x001064000800017f */
[----:B-1----:R-:W-:Y:S05]  /*18810*/  @!P0 NANOSLEEP.SYNCS 0x989680 ;  /* 0x009896800000895d */ /* 0x002fea0003900000 */
[----:B------:R-:W1:Y:S02]  /*18820*/  @!P0 SYNCS.PHASECHK.TRANS64 P0, [R9+URZ], R4 ;  /* 0x00000004090085a7 */ /* 0x000e64000800007f */
[----:B-1----:R-:W-:Y:S05]  /*18830*/  @!P0 BRA `(.L_x_414) ;  /* 0xfffffffc00f08947 */ /* 0x002fea000383ffff */
[----:B------:R-:W-:Y:S05]  /*18840*/  BRA `(.L_x_437) ;  /* 0xfffffff4007c7947 */ /* 0x000fea000383ffff */
.L_x_415:
[----:B0-----:R0:W1:Y:S02]  /*18850*/  SYNCS.PHASECHK.TRANS64.TRYWAIT P0, [R6+URZ], R5 ;  /* 0x00000005060075a7 */ /* 0x001064000800017f */
[----:B-1----:R-:W-:Y:S05]  /*18860*/  @!P0 NANOSLEEP.SYNCS 0x989680 ;  /* 0x009896800000895d */ /* 0x002fea0003900000 */
[----:B------:R-:W1:Y:S02]  /*18870*/  @!P0 SYNCS.PHASECHK.TRANS64 P0, [R6+URZ], R5 ;  /* 0x00000005060085a7 */ /* 0x000e64000800007f */
[----:B-1----:R-:W-:Y:S05]  /*18880*/  @!P0 BRA `(.L_x_415) ;  /* 0xfffffffc00f08947 */ /* 0x002fea000383ffff */
[----:B------:R-:W-:Y:S05]  /*18890*/  BRA `(.L_x_438) ;  /* 0xfffffff4008c7947 */ /* 0x000fea000383ffff */
.L_x_416:
[----:B0-----:R0:W1:Y:S02]  /*188a0*/  SYNCS.PHASECHK.TRANS64.TRYWAIT P0, [R9+URZ], R4 ;  /* 0x00000004090075a7 */ /* 0x001064000800017f */
[----:B-1----:R-:W-:Y:S05]  /*188b0*/  @!P0 NANOSLEEP.SYNCS 0x989680 ;  /* 0x009896800000895d */ /* 0x002fea0003900000 */
[----:B------:R-:W1:Y:S02]  /*188c0*/  @!P0 SYNCS.PHASECHK.TRANS64 P0, [R9+URZ], R4 ;  /* 0x00000004090085a7 */ /* 0x000e64000800007f */
[----:B-1----:R-:W-:Y:S05]  /*188d0*/  @!P0 BRA `(.L_x_416) ;  /* 0xfffffffc00f08947 */ /* 0x002fea000383ffff */
[----:B------:R-:W-:Y:S05]  /*188e0*/  BRA `(.L_x_439) ;  /* 0xfffffff4009c7947 */ /* 0x000fea000383ffff */
.L_x_417:
[----:B0-----:R0:W1:Y:S02]  /*188f0*/  SYNCS.PHASECHK.TRANS64.TRYWAIT P0, [R6+URZ], R5 ;  /* 0x00000005060075a7 */ /* 0x001064000800017f */
[----:B-1----:R-:W-:Y:S05]  /*18900*/  @!P0 NANOSLEEP.SYNCS 0x989680 ;  /* 0x009896800000895d */ /* 0x002fea0003900000 */
[----:B------:R-:W1:Y:S02]  /*18910*/  @!P0 SYNCS.PHASECHK.TRANS64 P0, [R6+URZ], R5 ;  /* 0x00000005060085a7 */ /* 0x000e64000800007f */
[----:B-1----:R-:W-:Y:S05]  /*18920*/  @!P0 BRA `(.L_x_417) ;  /* 0xfffffffc00f08947 */ /* 0x002fea000383ffff */
[----:B------:R-:W-:Y:S05]  /*18930*/  BRA `(.L_x_440) ;  /* 0xfffffff400ac7947 */ /* 0x000fea000383ffff */
.L_x_418:
[----:B0-----:R0:W1:Y:S02]  /*18940*/  SYNCS.PHASECHK.TRANS64.TRYWAIT P0, [R9+URZ], R4 ;  /* 0x00000004090075a7 */ /* 0x001064000800017f */
[----:B-1----:R-:W-:Y:S05]  /*18950*/  @!P0 NANOSLEEP.SYNCS 0x989680 ;  /* 0x009896800000895d */ /* 0x002fea0003900000 */
[----:B------:R-:W1:Y:S02]  /*18960*/  @!P0 SYNCS.PHASECHK.TRANS64 P0, [R9+URZ], R4 ;  /* 0x00000004090085a7 */ /* 0x000e64000800007f */
[----:B-1----:R-:W-:Y:S05]  /*18970*/  @!P0 BRA `(.L_x_418) ;  /* 0xfffffffc00f08947 */ /* 0x002fea000383ffff */
[----:B------:R-:W-:Y:S05]  /*18980*/  BRA `(.L_x_441) ;  /* 0xfffffff400bc7947 */ /* 0x000fea000383ffff */
.L_x_419:
[----:B0-----:R0:W1:Y:S02]  /*18990*/  SYNCS.PHASECHK.TRANS64.TRYWAIT P0, [R6+URZ], R5 ;  /* 0x00000005060075a7 */ /* 0x001064000800017f */
[----:B-1----:R-:W-:Y:S05]  /*189a0*/  @!P0 NANOSLEEP.SYNCS 0x989680 ;  /* 0x009896800000895d */ /* 0x002fea0003900000 */
[----:B------:R-:W1:Y:S02]  /*189b0*/  @!P0 SYNCS.PHASECHK.TRANS64 P0, [R6+URZ], R5 ;  /* 0x00000005060085a7 */ /* 0x000e64000800007f */
[----:B-1----:R-:W-:Y:S05]  /*189c0*/  @!P0 BRA `(.L_x_419) ;  /* 0xfffffffc00f08947 */ /* 0x002fea000383ffff */
[----:B------:R-:W-:Y:S05]  /*189d0*/  BRA `(.L_x_442) ;  /* 0xfffffff400cc7947 */ /* 0x000fea000383ffff */
.L_x_420:
[----:B0-----:R0:W1:Y:S02]  /*189e0*/  SYNCS.PHASECHK.TRANS64.TRYWAIT P0, [R9+URZ], R4 ;  /* 0x00000004090075a7 */ /* 0x001064000800017f */
[----:B-1----:R-:W-:Y:S05]  /*189f0*/  @!P0 NANOSLEEP.SYNCS 0x989680 ;  /* 0x009896800000895d */ /* 0x002fea0003900000 */
[----:B------:R-:W1:Y:S02]  /*18a00*/  @!P0 SYNCS.PHASECHK.TRANS64 P0, [R9+URZ], R4 ;  /* 0x00000004090085a7 */ /* 0x000e64000800007f */
[----:B-1----:R-:W-:Y:S05]  /*18a10*/  @!P0 BRA `(.L_x_420) ;  /* 0xfffffffc00f08947 */ /* 0x002fea000383ffff */
[----:B------:R-:W-:Y:S05]  /*18a20*/  BRA `(.L_x_443) ;  /* 0xfffffff400dc7947 */ /* 0x000fea000383ffff */
.L_x_421:
[----:B0-----:R0:W1:Y:S02]  /*18a30*/  SYNCS.PHASECHK.TRANS64.TRYWAIT P0, [R6+URZ], R5 ;  /* 0x00000005060075a7 */ /* 0x001064000800017f */
[----:B-1----:R-:W-:Y:S05]  /*18a40*/  @!P0 NANOSLEEP.SYNCS 0x989680 ;  /* 0x009896800000895d */ /* 0x002fea0003900000 */
[----:B------:R-:W1:Y:S02]  /*18a50*/  @!P0 SYNCS.PHASECHK.TRANS64 P0, [R6+URZ], R5 ;  /* 0x00000005060085a7 */ /* 0x000e64000800007f */
[----:B-1----:R-:W-:Y:S05]  /*18a60*/  @!P0 BRA `(.L_x_421) ;  /* 0xfffffffc00f08947 */ /* 0x002fea000383ffff */
[----:B------:R-:W-:Y:S05]  /*18a70*/  BRA `(.L_x_444) ;  /* 0xfffffff400ec7947 */ /* 0x000fea000383ffff */
.L_x_422:
[----:B0-----:R0:W1:Y:S02]  /*18a80*/  SYNCS.PHASECHK.TRANS64.TRYWAIT P0, [R9+URZ], R4 ;  /* 0x00000004090075a7 */ /* 0x001064000800017f */
[----:B-1----:R-:W-:Y:S05]  /*18a90*/  @!P0 NANOSLEEP.SYNCS 0x989680 ;  /* 0x009896800000895d */ /* 0x002fea0003900000 */
[----:B------:R-:W1:Y:S02]  /*18aa0*/  @!P0 SYNCS.PHASECHK.TRANS64 P0, [R9+URZ], R4 ;  /* 0x00000004090085a7 */ /* 0x000e64000800007f */
[----:B-1----:R-:W-:Y:S05]  /*18ab0*/  @!P0 BRA `(.L_x_422) ;  /* 0xfffffffc00f08947 */ /* 0x002fea000383ffff */
[----:B------:R-:W-:Y:S05]  /*18ac0*/  BRA `(.L_x_445) ;  /* 0xfffffff400fc7947 */ /* 0x000fea000383ffff */
.L_x_423:
[----:B0-----:R0:W1:Y:S02]  /*18ad0*/  SYNCS.PHASECHK.TRANS64.TRYWAIT P0, [R6+URZ], R5 ;  /* 0x00000005060075a7 */ /* 0x001064000800017f */
[----:B-1----:R-:W-:Y:S05]  /*18ae0*/  @!P0 NANOSLEEP.SYNCS 0x989680 ;  /* 0x009896800000895d */ /* 0x002fea0003900000 */
[----:B------:R-:W1:Y:S02]  /*18af0*/  @!P0 SYNCS.PHASECHK.TRANS64 P0, [R6+URZ], R5 ;  /* 0x00000005060085a7 */ /* 0x000e64000800007f */
[----:B-1----:R-:W-:Y:S05]  /*18b00*/  @!P0 BRA `(.L_x_423) ;  /* 0xfffffffc00f08947 */ /* 0x002fea000383ffff */
[----:B------:R-:W-:Y:S05]  /*18b10*/  BRA `(.L_x_446) ;  /* 0xfffffff8000c7947 */ /* 0x000fea000383ffff */
.L_x_424:
[----:B0-----:R0:W1:Y:S02]  /*18b20*/  SYNCS.PHASECHK.TRANS64.TRYWAIT P0, [R9+URZ], R4 ;  /* 0x00000004090075a7 */ /* 0x001064000800017f */
[----:B-1----:R-:W-:Y:S05]  /*18b30*/  @!P0 NANOSLEEP.SYNCS 0x989680 ;  /* 0x009896800000895d */ /* 0x002fea0003900000 */
[----:B------:R-:W1:Y:S02]  /*18b40*/  @!P0 SYNCS.PHASECHK.TRANS64 P0, [R9+URZ], R4 ;  /* 0x00000004090085a7 */ /* 0x000e64000800007f */
[----:B-1----:R-:W-:Y:S05]  /*18b50*/  @!P0 BRA `(.L_x_424) ;  /* 0xfffffffc00f08947 */ /* 0x002fea000383ffff */
[----:B------:R-:W-:Y:S05]  /*18b60*/  BRA `(.L_x_447) ;  /* 0xfffffff8001c7947 */ /* 0x000fea000383ffff */
.L_x_425:
[----:B-1----:R1:W2:Y:S02]  /*18b70*/  SYNCS.PHASECHK.TRANS64.TRYWAIT P0, [R6+URZ], R5 ;  /* 0x00000005060075a7 */ /* 0x0022a4000800017f */
[----:B--2---:R-:W-:Y:S05]  /*18b80*/  @!P0 NANOSLEEP.SYNCS 0x989680 ;  /* 0x009896800000895d */ /* 0x004fea0003900000 */
[----:B------:R-:W2:Y:S02]  /*18b90*/  @!P0 SYNCS.PHASECHK.TRANS64 P0, [R6+URZ], R5 ;  /* 0x00000005060085a7 */ /* 0x000ea4000800007f */
[----:B--2---:R-:W-:Y:S05]  /*18ba0*/  @!P0 BRA `(.L_x_425) ;  /* 0xfffffffc00f08947 */ /* 0x004fea000383ffff */
[----:B------:R-:W-:Y:S05]  /*18bb0*/  BRA `(.L_x_448) ;  /* 0xfffffff800247947 */ /* 0x000fea000383ffff */
.L_x_449:
[----:B------:R-:W-:-:S00]  /*18bc0*/  BRA `(.L_x_449) ;  /* 0xfffffffc00fc7947 */ /* 0x000fc0000383ffff */
[----:B------:R-:W-:-:S00]  /*18bd0*/  NOP ;  /* 0x0000000000007918 */ /* 0x000fc00000000000 */
        /* <DEDUP_REMOVED lines=10> */
.L_x_450:


//--------------------- .nv.shared._ZN7cutlass13device_kernelINS_4gemm6kernel13GemmUniversalIN4cute5tupleIJiiiiEEENS1_10collective13CollectiveMmaINS1_37MainloopSm90TmaGmmaWarpSpecializedFP8ILi16ENS5_IJNS4_1CILi1EEESB_SB_EEENS1_35KernelTmaWarpSpecializedCooperativeEEENS5_IJNSA_ILi256EEENSA_ILi176EEENSA_ILi32EEEEEENS_12float_e4m3_tENS5_IJlSB_lEEESJ_SK_NS4_8TiledMMAINS4_8MMA_AtomIJNS4_4SM904GMMA30MMA_64x16x32_F32E4M3E4M3_SS_TNILNSO_7ScaleInE1ELSQ_1EEEEEENS4_6LayoutINS5_IJNSA_ILi2EEESB_SB_EEENS5_IJSB_NSA_ILi0EEESW_EEEEENS5_IJNS4_10UnderscoreESZ_SZ_EEEEENS4_13SM90_TMA_LOADENS4_14ComposedLayoutINS4_7SwizzleILi1ELi4ELi3EEENS4_18smem_ptr_flag_bitsILi8EEENST_INS5_IJNSA_ILi8EEESH_EEENS5_IJSH_SB_EEEEEEEvNS4_8identityES12_S1C_vS1D_EENS_8epilogue10collective6detail29Sm90TmaWarpSpecializedAdapterINS1G_15DefaultEpilogueISJ_SK_SK_NS1F_6thread17LinearCombinationISJ_Li1EffLNS1K_9ScaleType4KindE0ELNS_15FloatRoundStyleE2ESJ_EENS1_15EpilogueDefaultEEEEEvvEEEEvNT_6ParamsE --------------------------
	.section	.nv.shared._ZN7cutlass13device_kernelINS_4gemm6kernel13GemmUniversalIN4cute5tupleIJiiiiEEENS1_10collective13CollectiveMmaINS1_37MainloopSm90TmaGmmaWarpSpecializedFP8ILi16ENS5_IJNS4_1CILi1EEESB_SB_EEENS1_35KernelTmaWarpSpecializedCooperativeEEENS5_IJNSA_ILi256EEENSA_ILi176EEENSA_ILi32EEEEEENS_12float_e4m3_tENS5_IJlSB_lEEESJ_SK_NS4_8TiledMMAINS4_8MMA_AtomIJNS4_4SM904GMMA30MMA_64x16x32_F32E4M3E4M3_SS_TNILNSO_7ScaleInE1ELSQ_1EEEEEENS4_6LayoutINS5_IJNSA_ILi2EEESB_SB_EEENS5_IJSB_NSA_ILi0EEESW_EEEEENS5_IJNS4_10UnderscoreESZ_SZ_EEEEENS4_13SM90_TMA_LOADENS4_14ComposedLayoutINS4_7SwizzleILi1ELi4ELi3EEENS4_18smem_ptr_flag_bitsILi8EEENST_INS5_IJNSA_ILi8EEESH_EEENS5_IJSH_SB_EEEEEEEvNS4_8identityES12_S1C_vS1D_EENS_8epilogue10collective6detail29Sm90TmaWarpSpecializedAdapterINS1G_15DefaultEpilogueISJ_SK_SK_NS1F_6thread17LinearCombinationISJ_Li1EffLNS1K_9ScaleType4KindE0ELNS_15FloatRoundStyleE2ESJ_EENS1_15EpilogueDefaultEEEEEvvEEEEvNT_6ParamsE,"aw",@nobits
	.sectionflags	@""
	.align	16
	.zero		1024


//--------------------- .nv.shared.reserved.0     --------------------------
	.section	.nv.shared.reserved.0,"aw",@nobits
	.weak		__nv_reservedSMEM_offset_0_alias
	.size		__nv_reservedSMEM_offset_0_alias, 0, 0
	.other		__nv_reservedSMEM_offset_0_alias,@"STO_CUDA_RESERVED_SHARED STV_DEFAULT"
__nv_reservedSMEM_offset_0_alias:
	.zero		0


//--------------------- .nv.global                --------------------------
	.section	.nv.global,"aw",@nobits
.nv.global:
	.type		_ZN39_INTERNAL_e00f3dbe_4_k_cu_0c62cd6f_55974cute1_E,@object
	.size		_ZN39_INTERNAL_e00f3dbe_4_k_cu_0c62cd6f_55974cute1_E,(_ZN39_INTERNAL_e00f3dbe_4_k_cu_0c62cd6f_55974cuda3std3__45__cpo6cbeginE - _ZN39_INTERNAL_e00f3dbe_4_k_cu_0c62cd6f_55974cute1_E)
_ZN39_INTERNAL_e00f3dbe_4_k_cu_0c62cd6f_55974cute1_E:
	.zero		1
	.type		_ZN39_INTERNAL_e00f3dbe_4_k_cu_0c62cd6f_55974cuda3std3__45__cpo6cbeginE,@object
	.size		_ZN39_INTERNAL_e00f3dbe_4_k_cu_0c62cd6f_55974cuda3std3__45__cpo6cbeginE,(_ZN39_INTERNAL_e00f3dbe_4_k_cu_0c62cd6f_55974cuda3std3__48in_placeE - _ZN39_INTERNAL_e00f3dbe_4_k_cu_0c62cd6f_55974cuda3std3__45__cpo6cbeginE)
_ZN39_INTERNAL_e00f3dbe_4_k_cu_0c62cd6f_55974cuda3std3__45__cpo6cbeginE:
	.zero		1
	.type		_ZN39_INTERNAL_e00f3dbe_4_k_cu_0c62cd6f_55974cuda3std3__48in_placeE,@object
	.size		_ZN39_INTERNAL_e00f3dbe_4_k_cu_0c62cd6f_55974cuda3std3__48in_placeE,(_ZN39_INTERNAL_e00f3dbe_4_k_cu_0c62cd6f_55974cuda3std6ranges3__45__cpo9iter_moveE - _ZN39_INTERNAL_e00f3dbe_4_k_cu_0c62cd6f_55974cuda3std3__48in_placeE)
_ZN39_INTERNAL_e00f3dbe_4_k_cu_0c62cd6f_55974cuda3std3__48in_placeE:
	.zero		1
	.type		_ZN39_INTERNAL_e00f3dbe_4_k_cu_0c62cd6f_55974cuda3std6ranges3__45__cpo9iter_moveE,@object
	.size		_ZN39_INTERNAL_e00f3dbe_4_k_cu_0c62cd6f_55974cuda3std6ranges3__45__cpo9iter_moveE,(_ZN39_INTERNAL_e00f3dbe_4_k_cu_0c62cd6f_55974cuda3std3__45__cpo5beginE - _ZN39_INTERNAL_e00f3dbe_4_k_cu_0c62cd6f_55974cuda3std6ranges3__45__cpo9iter_moveE)
_ZN39_INTERNAL_e00f3dbe_4_k_cu_0c62cd6f_55974cuda3std6ranges3__45__cpo9iter_moveE:
	.zero		1
	.type		_ZN39_INTERNAL_e00f3dbe_4_k_cu_0c62cd6f_55974cuda3std3__45__cpo5beginE,@object
	.size		_ZN39_INTERNAL_e00f3dbe_4_k_cu_0c62cd6f_55974cuda3std3__45__cpo5beginE,(_ZN39_INTERNAL_e00f3dbe_4_k_cu_0c62cd6f_55974cuda3std3__441_GLOBAL__N__e00f3dbe_4_k_cu_0c62cd6f_55976ignoreE - _ZN39_INTERNAL_e00f3dbe_4_k_cu_0c62cd6f_55974cuda3std3__45__cpo5beginE)
_ZN39_INTERNAL_e00f3dbe_4_k_cu_0c62cd6f_55974cuda3std3__45__cpo5beginE:
	.zero		1
	.type		_ZN39_INTERNAL_e00f3dbe_4_k_cu_0c62cd6f_55974cuda3std3__441_GLOBAL__N__e00f3dbe_4_k_cu_0c62cd6f_55976ignoreE,@object
	.size		_ZN39_INTERNAL_e00f3dbe_4_k_cu_0c62cd6f_55974cuda3std3__441_GLOBAL__N__e00f3dbe_4_k_cu_0c62cd6f_55976ignoreE,(_ZN39_INTERNAL_e00f3dbe_4_k_cu_0c62cd6f_55974cute7productE - _ZN39_INTERNAL_e00f3dbe_4_k_cu_0c62cd6f_55974cuda3std3__441_GLOBAL__N__e00f3dbe_4_k_cu_0c62cd6f_55976ignoreE)
_ZN39_INTERNAL_e00f3dbe_4_k_cu_0c62cd6f_55974cuda3std3__441_GLOBAL__N__e00f3dbe_4_k_cu_0c62cd6f_55976ignoreE:
	.zero		1
	.type		_ZN39_INTERNAL_e00f3dbe_4_k_cu_0c62cd6f_55974cute7productE,@object
	.size		_ZN39_INTERNAL_e00f3dbe_4_k_cu_0c62cd6f_55974cute7productE,(_ZN39_INTERNAL_e00f3dbe_4_k_cu_0c62cd6f_55974cuda3std3__45__cpo3endE - _ZN39_INTERNAL_e00f3dbe_4_k_cu_0c62cd6f_55974cute7productE)
_ZN39_INTERNAL_e00f3dbe_4_k_cu_0c62cd6f_55974cute7productE:
	.zero		1
	.type		_ZN39_INTERNAL_e00f3dbe_4_k_cu_0c62cd6f_55974cuda3std3__45__cpo3endE,@object
	.size		_ZN39_INTERNAL_e00f3dbe_4_k_cu_0c62cd6f_55974cuda3std3__45__cpo3endE,(_ZN39_INTERNAL_e00f3dbe_4_k_cu_0c62cd6f_55974cuda3std3__419piecewise_constructE - _ZN39_INTERNAL_e00f3dbe_4_k_cu_0c62cd6f_55974cuda3std3__45__cpo3endE)
_ZN39_INTERNAL_e00f3dbe_4_k_cu_0c62cd6f_55974cuda3std3__45__cpo3endE:
	.zero		1
	.type		_ZN39_INTERNAL_e00f3dbe_4_k_cu_0c62cd6f_55974cuda3std3__419piecewise_constructE,@object
	.size		_ZN39_INTERNAL_e00f3dbe_4_k_cu_0c62cd6f_55974cuda3std3__419piecewise_constructE,(_ZN39_INTERNAL_e00f3dbe_4_k_cu_0c62cd6f_55974cuda3std3__45__cpo4cendE - _ZN39_INTERNAL_e00f3dbe_4_k_cu_0c62cd6f_55974cuda3std3__419piecewise_constructE)
_ZN39_INTERNAL_e00f3dbe_4_k_cu_0c62cd6f_55974cuda3std3__419piecewise_constructE:
	.zero		1
	.type		_ZN39_INTERNAL_e00f3dbe_4_k_cu_0c62cd6f_55974cuda3std3__45__cpo4cendE,@object
	.size		_ZN39_INTERNAL_e00f3dbe_4_k_cu_0c62cd6f_55974cuda3std3__45__cpo4cendE,(_ZN39_INTERNAL_e00f3dbe_4_k_cu_0c62cd6f_55974cuda3std6ranges3__45__cpo4swapE - _ZN39_INTERNAL_e00f3dbe_4_k_cu_0c62cd6f_55974cuda3std3__45__cpo4cendE)
_ZN39_INTERNAL_e00f3dbe_4_k_cu_0c62cd6f_55974cuda3std3__45__cpo4cendE:
	.zero		1
	.type		_ZN39_INTERNAL_e00f3dbe_4_k_cu_0c62cd6f_55974cuda3std6ranges3__45__cpo4swapE,@object
	.size		_ZN39_INTERNAL_e00f3dbe_4_k_cu_0c62cd6f_55974cuda3std6ranges3__45__cpo4swapE,(.L_7 - _ZN39_INTERNAL_e00f3dbe_4_k_cu_0c62cd6f_55974cuda3std6ranges3__45__cpo4swapE)
_ZN39_INTERNAL_e00f3dbe_4_k_cu_0c62cd6f_55974cuda3std6ranges3__45__cpo4swapE:
	.zero		1
.L_7:


//--------------------- .nv.constant0._ZN7cutlass13device_kernelINS_4gemm6kernel13GemmUniversalIN4cute5tupleIJiiiiEEENS1_10collective13CollectiveMmaINS1_37MainloopSm90TmaGmmaWarpSpecializedFP8ILi16ENS5_IJNS4_1CILi1EEESB_SB_EEENS1_35KernelTmaWarpSpecializedCooperativeEEENS5_IJNSA_ILi256EEENSA_ILi176EEENSA_ILi32EEEEEENS_12float_e4m3_tENS5_IJlSB_lEEESJ_SK_NS4_8TiledMMAINS4_8MMA_AtomIJNS4_4SM904GMMA30MMA_64x16x32_F32E4M3E4M3_SS_TNILNSO_7ScaleInE1ELSQ_1EEEEEENS4_6LayoutINS5_IJNSA_ILi2EEESB_SB_EEENS5_IJSB_NSA_ILi0EEESW_EEEEENS5_IJNS4_10UnderscoreESZ_SZ_EEEEENS4_13SM90_TMA_LOADENS4_14ComposedLayoutINS4_7SwizzleILi1ELi4ELi3EEENS4_18smem_ptr_flag_bitsILi8EEENST_INS5_IJNSA_ILi8EEESH_EEENS5_IJSH_SB_EEEEEEEvNS4_8identityES12_S1C_vS1D_EENS_8epilogue10collective6detail29Sm90TmaWarpSpecializedAdapterINS1G_15DefaultEpilogueISJ_SK_SK_NS1F_6thread17LinearCombinationISJ_Li1EffLNS1K_9ScaleType4KindE0ELNS_15FloatRoundStyleE2ESJ_EENS1_15EpilogueDefaultEEEEEvvEEEEvNT_6ParamsE --------------------------
	.section	.nv.constant0._ZN7cutlass13device_kernelINS_4gemm6kernel13GemmUniversalIN4cute5tupleIJiiiiEEENS1_10collective13CollectiveMmaINS1_37MainloopSm90TmaGmmaWarpSpecializedFP8ILi16ENS5_IJNS4_1CILi1EEESB_SB_EEENS1_35KernelTmaWarpSpecializedCooperativeEEENS5_IJNSA_ILi256EEENSA_ILi176EEENSA_ILi32EEEEEENS_12float_e4m3_tENS5_IJlSB_lEEESJ_SK_NS4_8TiledMMAINS4_8MMA_AtomIJNS4_4SM904GMMA30MMA_64x16x32_F32E4M3E4M3_SS_TNILNSO_7ScaleInE1ELSQ_1EEEEEENS4_6LayoutINS5_IJNSA_ILi2EEESB_SB_EEENS5_IJSB_NSA_ILi0EEESW_EEEEENS5_IJNS4_10UnderscoreESZ_SZ_EEEEENS4_13SM90_TMA_LOADENS4_14ComposedLayoutINS4_7SwizzleILi1ELi4ELi3EEENS4_18smem_ptr_flag_bitsILi8EEENST_INS5_IJNSA_ILi8EEESH_EEENS5_IJSH_SB_EEEEEEEvNS4_8identityES12_S1C_vS1D_EENS_8epilogue10collective6detail29Sm90TmaWarpSpecializedAdapterINS1G_15DefaultEpilogueISJ_SK_SK_NS1F_6thread17LinearCombinationISJ_Li1EffLNS1K_9ScaleType4KindE0ELNS_15FloatRoundStyleE2ESJ_EENS1_15EpilogueDefaultEEEEEvvEEEEvNT_6ParamsE,"a",@progbits
	.sectionflags	@""
	.align	4
.nv.constant0._ZN7cutlass13device_kernelINS_4gemm6kernel13GemmUniversalIN4cute5tupleIJiiiiEEENS1_10collective13CollectiveMmaINS1_37MainloopSm90TmaGmmaWarpSpecializedFP8ILi16ENS5_IJNS4_1CILi1EEESB_SB_EEENS1_35KernelTmaWarpSpecializedCooperativeEEENS5_IJNSA_ILi256EEENSA_ILi176EEENSA_ILi32EEEEEENS_12float_e4m3_tENS5_IJlSB_lEEESJ_SK_NS4_8TiledMMAINS4_8MMA_AtomIJNS4_4SM904GMMA30MMA_64x16x32_F32E4M3E4M3_SS_TNILNSO_7ScaleInE1ELSQ_1EEEEEENS4_6LayoutINS5_IJNSA_ILi2EEESB_SB_EEENS5_IJSB_NSA_ILi0EEESW_EEEEENS5_IJNS4_10UnderscoreESZ_SZ_EEEEENS4_13SM90_TMA_LOADENS4_14ComposedLayoutINS4_7SwizzleILi1ELi4ELi3EEENS4_18smem_ptr_flag_bitsILi8EEENST_INS5_IJNSA_ILi8EEESH_EEENS5_IJSH_SB_EEEEEEEvNS4_8identityES12_S1C_vS1D_EENS_8epilogue10collective6detail29Sm90TmaWarpSpecializedAdapterINS1G_15DefaultEpilogueISJ_SK_SK_NS1F_6thread17LinearCombinationISJ_Li1EffLNS1K_9ScaleType4KindE0ELNS_15FloatRoundStyleE2ESJ_EENS1_15EpilogueDefaultEEEEEvvEEEEvNT_6ParamsE:
	.zero		1664


//--------------------- SYMBOLS --------------------------

	.type		.nv.reservedSmem.offset0,@object
	.size		.nv.reservedSmem.offset0,0x4
